	.target	sm_90a

	.elftype	@"ET_EXEC"


//--------------------- .note.nv.tkinfo           --------------------------
	.section	.note.nv.tkinfo,"",@"SHT_NOTE"
	.sectionflags	@"SHF_NOTE_NV_TKINFO"
	.tkinfo
        /*0018*/ 	.word	0x00000002
        /*0030*/ 	.string	""
        /*0030*/ 	.string	"ptxas"
        /*0030*/ 	.string	"Cuda compilation tools, release 13.0, V13.0.88"
        /*0030*/ 	.string	"Build cuda_13.0.r13.0/compiler.36424714_0"
        /*0030*/ 	.string	"-v  -suppress-debug-info  -lineinfo  -arch sm_90a "



//--------------------- .note.nv.cuinfo           --------------------------
	.section	.note.nv.cuinfo,"",@"SHT_NOTE"
	.sectionflags	@"SHF_NOTE_NV_CUINFO"
        /*0018*/ 	.short	0x0002
        /*001a*/ 	.short	0x005a
        /*001c*/ 	.short	0x0082
	.zero		2


//--------------------- .nv.info                  --------------------------
	.section	.nv.info,"",@"SHT_CUDA_INFO"
	.align	4


	//----- nvinfo : EIATTR_REGCOUNT
	.align		4
        /*0000*/ 	.byte	0x04, 0x2f
        /*0002*/ 	.short	(.L_1 - .L_0)
	.align		4
.L_0:
        /*0004*/ 	.word	index@(matmul_kernel)
        /*0008*/ 	.word	0x000000ff


	//----- nvinfo : EIATTR_FRAME_SIZE
	.align		4
.L_1:
        /*000c*/ 	.byte	0x04, 0x11
        /*000e*/ 	.short	(.L_3 - .L_2)
	.align		4
.L_2:
        /*0010*/ 	.word	index@(matmul_kernel)
        /*0014*/ 	.word	0x00000268


	//----- nvinfo : EIATTR_MIN_STACK_SIZE
	.align		4
.L_3:
        /*0018*/ 	.byte	0x04, 0x12
        /*001a*/ 	.short	(.L_5 - .L_4)
	.align		4
.L_4:
        /*001c*/ 	.word	index@(matmul_kernel)
        /*0020*/ 	.word	0x00000268
.L_5:


//--------------------- .nv.compat                --------------------------
	.section	.nv.compat,"",@"SHT_CUDA_COMPAT_INFO"
	.align	4
        /*0000*/ 	.byte	0x02, 0x09, 0x01, 0x00, 0x02, 0x02, 0x04, 0x00, 0x02, 0x05, 0x05, 0x00, 0x03, 0x07, 0x01, 0x01
        /*0010*/ 	.byte	0x02, 0x03, 0x00, 0x00, 0x02, 0x06, 0x01, 0x00, 0x04, 0x0b, 0x08, 0x00, 0x00, 0x00, 0x00, 0x00
        /*0020*/ 	.byte	0x00, 0x00, 0x00, 0x00


//--------------------- .nv.info.matmul_kernel    --------------------------
	.section	.nv.info.matmul_kernel,"",@"SHT_CUDA_INFO"
	.sectionflags	@""
	.align	4


	//----- nvinfo : EIATTR_CUDA_API_VERSION
	.align		4
        /*0000*/ 	.byte	0x04, 0x37
        /*0002*/ 	.short	(.L_7 - .L_6)
.L_6:
        /*0004*/ 	.word	0x00000082


	//----- nvinfo : EIATTR_KPARAM_INFO
	.align		4
.L_7:
        /*0008*/ 	.byte	0x04, 0x17
        /*000a*/ 	.short	(.L_9 - .L_8)
.L_8:
        /*000c*/ 	.word	0x00000000
        /*0010*/ 	.short	0x000d
        /*0012*/ 	.short	0x0048
        /*0014*/ 	.byte	0x00, 0xf4, 0x21, 0x00


	//----- nvinfo : EIATTR_KPARAM_INFO
	.align		4
.L_9:
        /*0018*/ 	.byte	0x04, 0x17
        /*001a*/ 	.short	(.L_11 - .L_10)
.L_10:
        /*001c*/ 	.word	0x00000000
        /*0020*/ 	.short	0x000c
        /*0022*/ 	.short	0x0040
        /*0024*/ 	.byte	0x00, 0xf4, 0x21, 0x00


	//----- nvinfo : EIATTR_KPARAM_INFO
	.align		4
.L_11:
        /*0028*/ 	.byte	0x04, 0x17
        /*002a*/ 	.short	(.L_13 - .L_12)
.L_12:
        /*002c*/ 	.word	0x00000000
        /*0030*/ 	.short	0x000b
        /*0032*/ 	.short	0x0038
        /*0034*/ 	.byte	0x00, 0xf0, 0x11, 0x00


	//----- nvinfo : EIATTR_KPARAM_INFO
	.align		4
.L_13:
        /*0038*/ 	.byte	0x04, 0x17
        /*003a*/ 	.short	(.L_15 - .L_14)
.L_14:
        /*003c*/ 	.word	0x00000000
        /*0040*/ 	.short	0x000a
        /*0042*/ 	.short	0x0034
        /*0044*/ 	.byte	0x00, 0xf0, 0x11, 0x00


	//----- nvinfo : EIATTR_KPARAM_INFO
	.align		4
.L_15:
        /*0048*/ 	.byte	0x04, 0x17
        /*004a*/ 	.short	(.L_17 - .L_16)
.L_16:
        /*004c*/ 	.word	0x00000000
        /*0050*/ 	.short	0x0009
        /*0052*/ 	.short	0x0030
        /*0054*/ 	.byte	0x00, 0xf0, 0x11, 0x00


	//----- nvinfo : EIATTR_KPARAM_INFO
	.align		4
.L_17:
        /*0058*/ 	.byte	0x04, 0x17
        /*005a*/ 	.short	(.L_19 - .L_18)
.L_18:
        /*005c*/ 	.word	0x00000000
        /*0060*/ 	.short	0x0008
        /*0062*/ 	.short	0x002c
        /*0064*/ 	.byte	0x00, 0xf0, 0x11, 0x00


	//----- nvinfo : EIATTR_KPARAM_INFO
	.align		4
.L_19:
        /*0068*/ 	.byte	0x04, 0x17
        /*006a*/ 	.short	(.L_21 - .L_20)
.L_20:
        /*006c*/ 	.word	0x00000000
        /*0070*/ 	.short	0x0007
        /*0072*/ 	.short	0x0028
        /*0074*/ 	.byte	0x00, 0xf0, 0x11, 0x00


	//----- nvinfo : EIATTR_KPARAM_INFO
	.align		4
.L_21:
        /*0078*/ 	.byte	0x04, 0x17
        /*007a*/ 	.short	(.L_23 - .L_22)
.L_22:
        /*007c*/ 	.word	0x00000000
        /*0080*/ 	.short	0x0006
        /*0082*/ 	.short	0x0024
        /*0084*/ 	.byte	0x00, 0xf0, 0x11, 0x00


	//----- nvinfo : EIATTR_KPARAM_INFO
	.align		4
.L_23:
        /*0088*/ 	.byte	0x04, 0x17
        /*008a*/ 	.short	(.L_25 - .L_24)
.L_24:
        /*008c*/ 	.word	0x00000000
        /*0090*/ 	.short	0x0005
        /*0092*/ 	.short	0x0020
        /*0094*/ 	.byte	0x00, 0xf0, 0x11, 0x00


	//----- nvinfo : EIATTR_KPARAM_INFO
	.align		4
.L_25:
        /*0098*/ 	.byte	0x04, 0x17
        /*009a*/ 	.short	(.L_27 - .L_26)
.L_26:
        /*009c*/ 	.word	0x00000000
        /*00a0*/ 	.short	0x0004
        /*00a2*/ 	.short	0x001c
        /*00a4*/ 	.byte	0x00, 0xf0, 0x11, 0x00


	//----- nvinfo : EIATTR_KPARAM_INFO
	.align		4
.L_27:
        /*00a8*/ 	.byte	0x04, 0x17
        /*00aa*/ 	.short	(.L_29 - .L_28)
.L_28:
        /*00ac*/ 	.word	0x00000000
        /*00b0*/ 	.short	0x0003
        /*00b2*/ 	.short	0x0018
        /*00b4*/ 	.byte	0x00, 0xf0, 0x11, 0x00


	//----- nvinfo : EIATTR_KPARAM_INFO
	.align		4
.L_29:
        /*00b8*/ 	.byte	0x04, 0x17
        /*00ba*/ 	.short	(.L_31 - .L_30)
.L_30:
        /*00bc*/ 	.word	0x00000000
        /*00c0*/ 	.short	0x0002
        /*00c2*/ 	.short	0x0010
        /*00c4*/ 	.byte	0x00, 0xf4, 0x21, 0x00


	//----- nvinfo : EIATTR_KPARAM_INFO
	.align		4
.L_31:
        /*00c8*/ 	.byte	0x04, 0x17
        /*00ca*/ 	.short	(.L_33 - .L_32)
.L_32:
        /*00cc*/ 	.word	0x00000000
        /*00d0*/ 	.short	0x0001
        /*00d2*/ 	.short	0x0008
        /*00d4*/ 	.byte	0x00, 0xf4, 0x21, 0x00


	//----- nvinfo : EIATTR_KPARAM_INFO
	.align		4
.L_33:
        /*00d8*/ 	.byte	0x04, 0x17
        /*00da*/ 	.short	(.L_35 - .L_34)
.L_34:
        /*00dc*/ 	.word	0x00000000
        /*00e0*/ 	.short	0x0000
        /*00e2*/ 	.short	0x0000
        /*00e4*/ 	.byte	0x00, 0xf4, 0x21, 0x00


	//----- nvinfo : EIATTR_SPARSE_MMA_MASK
	.align		4
.L_35:
        /*00e8*/ 	.byte	0x03, 0x50
        /*00ea*/ 	.short	0x0000


	//----- nvinfo : EIATTR_MAXREG_COUNT
	.align		4
        /*00ec*/ 	.byte	0x03, 0x1b
        /*00ee*/ 	.short	0x00ff


	//----- nvinfo : EIATTR_NUM_BARRIERS
	.align		4
        /*00f0*/ 	.byte	0x02, 0x4c
        /*00f2*/ 	.byte	0x01
	.zero		1


	//----- nvinfo : EIATTR_ANNOTATIONS
	.align		4
        /*00f4*/ 	.byte	0x04, 0x55
        /*00f6*/ 	.short	(.L_37 - .L_36)


	//   ....[0]....
.L_36:
        /*00f8*/ 	.word	0x00000001
        /*00fc*/ 	.byte	0x20, 0x1d, 0x00, 0x00, 0x01, 0x00, 0x00, 0x00, 0x60, 0x1d, 0x00, 0x00, 0x01, 0x00, 0x00, 0x00
        /* <DEDUP_REMOVED lines=136> */
        /*098c*/ 	.byte	0xc0, 0x58, 0x00, 0x00


	//----- nvinfo : EIATTR_MERCURY_ISA_VERSION
	.align		4
.L_37:
        /*0990*/ 	.byte	0x03, 0x5f
        /*0992*/ 	.short	0x0101


	//----- nvinfo : EIATTR_EXIT_INSTR_OFFSETS
	.align		4
        /*0994*/ 	.byte	0x04, 0x1c
        /*0996*/ 	.short	(.L_39 - .L_38)


	//   ....[0]....
.L_38:
        /*0998*/ 	.word	0x00009000


	//   ....[1]....
        /*099c*/ 	.word	0x00009030


	//----- nvinfo : EIATTR_REQNTID
	.align		4
.L_39:
        /*09a0*/ 	.byte	0x04, 0x10
        /*09a2*/ 	.short	(.L_41 - .L_40)
.L_40:
        /*09a4*/ 	.word	0x00000080
        /*09a8*/ 	.word	0x00000001
        /*09ac*/ 	.word	0x00000001


	//----- nvinfo : EIATTR_CBANK_PARAM_SIZE
	.align		4
.L_41:
        /*09b0*/ 	.byte	0x03, 0x19
        /*09b2*/ 	.short	0x0050


	//----- nvinfo : EIATTR_PARAM_CBANK
	.align		4
        /*09b4*/ 	.byte	0x04, 0x0a
        /*09b6*/ 	.short	(.L_43 - .L_42)
	.align		4
.L_42:
        /*09b8*/ 	.word	index@(.nv.constant0.matmul_kernel)
        /*09bc*/ 	.short	0x0210
        /*09be*/ 	.short	0x0050


	//----- nvinfo : EIATTR_SW_WAR
	.align		4
.L_43:
        /*09c0*/ 	.byte	0x04, 0x36
        /*09c2*/ 	.short	(.L_45 - .L_44)
.L_44:
        /*09c4*/ 	.word	0x00000008
.L_45:


//--------------------- .nv.callgraph             --------------------------
	.section	.nv.callgraph,"",@"SHT_CUDA_CALLGRAPH"
	.align	4
	.sectionentsize	8
	.align		4
        /*0000*/ 	.word	0x00000000
	.align		4
        /*0004*/ 	.word	0xffffffff
	.align		4
        /*0008*/ 	.word	0x00000000
	.align		4
        /*000c*/ 	.word	0xfffffffe
	.align		4
        /*0010*/ 	.word	0x00000000
	.align		4
        /*0014*/ 	.word	0xfffffffd
	.align		4
        /*0018*/ 	.word	0x00000000
	.align		4
        /*001c*/ 	.word	0xfffffffc


//--------------------- .text.matmul_kernel       --------------------------
	.section	.text.matmul_kernel,"ax",@progbits
	.align	128
        .global         matmul_kernel
        .type           matmul_kernel,@function
        .size           matmul_kernel,(.L_x_3 - matmul_kernel)
        .other          matmul_kernel,@"STO_CUDA_ENTRY STV_DEFAULT"
matmul_kernel:
.text.matmul_kernel:
[----:B------:R-:W0:Y:S08]  /*0000*/  LDC R1, c[0x0][0x28] ;  /* 0x00000a00ff017b82 */ /* 0x000e300000000800 */
[----:B------:R-:W1:Y:S01]  /*0010*/  LDC.64 R8, c[0x0][0x228] ;  /* 0x00008a00ff087b82 */ /* 0x000e620000000a00 */
[----:B------:R-:W2:Y:S01]  /*0020*/  S2R R5, SR_CTAID.X ;  /* 0x0000000000057919 */ /* 0x000ea20000002500 */
[----:B------:R-:W-:Y:S01]  /*0030*/  UMOV UR4, 0x400 ;  /* 0x0000040000047882 */ /* 0x000fe20000000000 */
[----:B------:R-:W-:Y:S01]  /*0040*/  ULDC.64 UR14, c[0x0][0x208] ;  /* 0x00008200000e7ab9 */ /* 0x000fe20000000a00 */
[----:B0-----:R-:W-:Y:S01]  /*0050*/  VIADD R1, R1, 0xfffffd98 ;  /* 0xfffffd9801017836 */ /* 0x001fe20000000000 */
[----:B------:R-:W-:-:S02]  /*0060*/  CS2R R16, SRZ ;  /* 0x0000000000107805 */ /* 0x000fc4000001ff00 */
[----:B------:R-:W-:Y:S02]  /*0070*/  CS2R R18, SRZ ;  /* 0x0000000000127805 */ /* 0x000fe4000001ff00 */
[----:B------:R-:W-:Y:S01]  /*0080*/  CS2R R20, SRZ ;  /* 0x0000000000147805 */ /* 0x000fe2000001ff00 */
[----:B------:R-:W0:Y:S01]  /*0090*/  LDC R14, c[0x0][0x230] ;  /* 0x00008c00ff0e7b82 */ /* 0x000e220000000800 */
[----:B------:R-:W-:Y:S02]  /*00a0*/  CS2R R22, SRZ ;  /* 0x0000000000167805 */ /* 0x000fe4000001ff00 */
[----:B------:R-:W-:Y:S02]  /*00b0*/  CS2R R28, SRZ ;  /* 0x00000000001c7805 */ /* 0x000fe4000001ff00 */
[----:B------:R-:W-:Y:S02]  /*00c0*/  CS2R R30, SRZ ;  /* 0x00000000001e7805 */ /* 0x000fe4000001ff00 */
[----:B------:R-:W-:-:S02]  /*00d0*/  CS2R R32, SRZ ;  /* 0x0000000000207805 */ /* 0x000fc4000001ff00 */
[----:B------:R-:W-:Y:S02]  /*00e0*/  CS2R R34, SRZ ;  /* 0x0000000000227805 */ /* 0x000fe4000001ff00 */
[----:B------:R-:W-:Y:S02]  /*00f0*/  CS2R R36, SRZ ;  /* 0x0000000000247805 */ /* 0x000fe4000001ff00 */
[----:B------:R-:W-:Y:S01]  /*0100*/  CS2R R38, SRZ ;  /* 0x0000000000267805 */ /* 0x000fe2000001ff00 */
[----:B------:R-:W3:Y:S01]  /*0110*/  S2UR UR12, SR_CgaCtaId ;  /* 0x00000000000c79c3 */ /* 0x000ee20000008800 */
[----:B------:R-:W-:Y:S02]  /*0120*/  CS2R R100, SRZ ;  /* 0x0000000000647805 */ /* 0x000fe4000001ff00 */
[----:B------:R-:W-:Y:S02]  /*0130*/  CS2R R102, SRZ ;  /* 0x0000000000667805 */ /* 0x000fe4000001ff00 */
[----:B------:R-:W-:-:S02]  /*0140*/  CS2R R108, SRZ ;  /* 0x00000000006c7805 */ /* 0x000fc4000001ff00 */
[----:B------:R-:W-:Y:S02]  /*0150*/  CS2R R110, SRZ ;  /* 0x00000000006e7805 */ /* 0x000fe4000001ff00 */
[----:B------:R-:W-:Y:S02]  /*0160*/  CS2R R104, SRZ ;  /* 0x0000000000687805 */ /* 0x000fe4000001ff00 */
[----:B------:R-:W-:Y:S02]  /*0170*/  CS2R R106, SRZ ;  /* 0x00000000006a7805 */ /* 0x000fe4000001ff00 */
[----:B------:R-:W-:Y:S01]  /*0180*/  CS2R R40, SRZ ;  /* 0x0000000000287805 */ /* 0x000fe2000001ff00 */
[----:B-1----:R-:W-:Y:S01]  /*0190*/  VIADD R0, R9, 0x3f ;  /* 0x0000003f09007836 */ /* 0x002fe20000000000 */
[----:B------:R-:W-:Y:S02]  /*01a0*/  CS2R R42, SRZ ;  /* 0x00000000002a7805 */ /* 0x000fe4000001ff00 */
[----:B------:R-:W-:-:S02]  /*01b0*/  CS2R R76, SRZ ;  /* 0x00000000004c7805 */ /* 0x000fc4000001ff00 */
[----:B------:R-:W-:Y:S02]  /*01c0*/  CS2R R78, SRZ ;  /* 0x00000000004e7805 */ /* 0x000fe4000001ff00 */
[----:B------:R-:W-:Y:S02]  /*01d0*/  CS2R R44, SRZ ;  /* 0x00000000002c7805 */ /* 0x000fe4000001ff00 */
[----:B------:R-:W-:Y:S02]  /*01e0*/  SHF.R.S32.HI R3, RZ, 0x1f, R0 ;  /* 0x0000001fff037819 */ /* 0x000fe40000011400 */
[----:B------:R-:W-:Y:S02]  /*01f0*/  CS2R R46, SRZ ;  /* 0x00000000002e7805 */ /* 0x000fe4000001ff00 */
[----:B------:R-:W-:Y:S01]  /*0200*/  CS2R R80, SRZ ;  /* 0x0000000000507805 */ /* 0x000fe2000001ff00 */
[----:B0-----:R-:W-:Y:S01]  /*0210*/  VIADD R14, R14, 0x1f ;  /* 0x0000001f0e0e7836 */ /* 0x001fe20000000000 */
[----:B------:R-:W-:-:S02]  /*0220*/  LEA.HI R3, R3, R0, RZ, 0x6 ;  /* 0x0000000003037211 */ /* 0x000fc400078f30ff */
[----:B------:R-:W-:Y:S02]  /*0230*/  CS2R R82, SRZ ;  /* 0x0000000000527805 */ /* 0x000fe4000001ff00 */
[----:B--2---:R-:W-:Y:S02]  /*0240*/  IABS R10, R5 ;  /* 0x00000005000a7213 */ /* 0x004fe40000000000 */
[----:B------:R-:W-:Y:S02]  /*0250*/  CS2R R48, SRZ ;  /* 0x0000000000307805 */ /* 0x000fe4000001ff00 */
[----:B------:R-:W-:Y:S02]  /*0260*/  SHF.R.S32.HI R3, RZ, 0x6, R3 ;  /* 0x00000006ff037819 */ /* 0x000fe40000011403 */
[----:B------:R-:W-:Y:S02]  /*0270*/  CS2R R50, SRZ ;  /* 0x0000000000327805 */ /* 0x000fe4000001ff00 */
[----:B------:R-:W-:Y:S01]  /*0280*/  CS2R R84, SRZ ;  /* 0x0000000000547805 */ /* 0x000fe2000001ff00 */
[----:B---3--:R-:W-:Y:S01]  /*0290*/  ULEA UR12, UR12, UR4, 0x18 ;  /* 0x000000040c0c7291 */ /* 0x008fe2000f8ec03f */
[----:B------:R-:W-:Y:S01]  /*02a0*/  CS2R R86, SRZ ;  /* 0x0000000000567805 */ /* 0x000fe2000001ff00 */
[----:B------:R-:W-:Y:S01]  /*02b0*/  IMAD.SHL.U32 R4, R3, 0x4, RZ ;  /* 0x0000000403047824 */ /* 0x000fe200078e00ff */
[----:B------:R-:W-:-:S02]  /*02c0*/  CS2R R116, SRZ ;  /* 0x0000000000747805 */ /* 0x000fc4000001ff00 */
[----:B------:R-:W-:Y:S02]  /*02d0*/  CS2R R118, SRZ ;  /* 0x0000000000767805 */ /* 0x000fe4000001ff00 */
[-C--:B------:R-:W-:Y:S02]  /*02e0*/  IABS R7, R4.reuse ;  /* 0x0000000400077213 */ /* 0x080fe40000000000 */
[----:B------:R-:W-:Y:S02]  /*02f0*/  IABS R12, R4 ;  /* 0x00000004000c7213 */ /* 0x000fe40000000000 */
[----:B------:R-:W0:Y:S08]  /*0300*/  I2F.RP R0, R7 ;  /* 0x0000000700007306 */ /* 0x000e300000209400 */
[----:B0-----:R-:W0:Y:S02]  /*0310*/  MUFU.RCP R0, R0 ;  /* 0x0000000000007308 */ /* 0x001e240000001000 */
[----:B0-----:R-:W-:-:S02]  /*0320*/  VIADD R2, R0, 0xffffffe ;  /* 0x0ffffffe00027836 */ /* 0x001fc40000000000 */
[----:B------:R-:W-:-:S04]  /*0330*/  IMAD.MOV R0, RZ, RZ, -R12 ;  /* 0x000000ffff007224 */ /* 0x000fc800078e0a0c */
[----:B------:R0:W1:Y:S01]  /*0340*/  F2I.FTZ.U32.TRUNC.NTZ R3, R2 ;  /* 0x0000000200037305 */ /* 0x000062000021f000 */
[----:B------:R-:W2:Y:S01]  /*0350*/  S2R R12, SR_TID.X ;  /* 0x00000000000c7919 */ /* 0x000ea20000002100 */
[----:B0-----:R-:W-:Y:S02]  /*0360*/  IMAD.MOV.U32 R2, RZ, RZ, RZ ;  /* 0x000000ffff027224 */ /* 0x001fe400078e00ff */
[----:B-1----:R-:W-:-:S04]  /*0370*/  IMAD.MOV R6, RZ, RZ, -R3 ;  /* 0x000000ffff067224 */ /* 0x002fc800078e0a03 */
[----:B------:R-:W-:Y:S02]  /*0380*/  IMAD R11, R6, R7, RZ ;  /* 0x00000007060b7224 */ /* 0x000fe400078e02ff */
[----:B------:R-:W-:Y:S02]  /*0390*/  IMAD.MOV.U32 R6, RZ, RZ, R10 ;  /* 0x000000ffff067224 */ /* 0x000fe400078e000a */
[----:B------:R-:W-:-:S06]  /*03a0*/  IMAD.HI.U32 R3, R3, R11, R2 ;  /* 0x0000000b03037227 */ /* 0x000fcc00078e0002 */
[----:B------:R-:W-:-:S04]  /*03b0*/  IMAD.HI.U32 R3, R3, R6, RZ ;  /* 0x0000000603037227 */ /* 0x000fc800078e00ff */
[----:B------:R-:W-:-:S05]  /*03c0*/  IMAD R0, R3, R0, R6 ;  /* 0x0000000003007224 */ /* 0x000fca00078e0206 */
[----:B------:R-:W-:-:S13]  /*03d0*/  ISETP.GT.U32.AND P1, PT, R7, R0, PT ;  /* 0x000000000700720c */ /* 0x000fda0003f24070 */
[----:B------:R-:W-:Y:S02]  /*03e0*/  @!P1 IMAD.IADD R0, R0, 0x1, -R7 ;  /* 0x0000000100009824 */ /* 0x000fe400078e0a07 */
[----:B------:R-:W-:Y:S01]  /*03f0*/  @!P1 VIADD R3, R3, 0x1 ;  /* 0x0000000103039836 */ /* 0x000fe20000000000 */
[----:B------:R-:W-:Y:S02]  /*0400*/  ISETP.NE.AND P1, PT, R4, RZ, PT ;  /* 0x000000ff0400720c */ /* 0x000fe40003f25270 */
[----:B------:R-:W-:Y:S02]  /*0410*/  ISETP.GE.U32.AND P0, PT, R0, R7, PT ;  /* 0x000000070000720c */ /* 0x000fe40003f06070 */
[----:B------:R-:W-:-:S04]  /*0420*/  LOP3.LUT R0, R5, R4, RZ, 0x3c, !PT ;  /* 0x0000000405007212 */ /* 0x000fc800078e3cff */
[----:B------:R-:W-:Y:S01]  /*0430*/  ISETP.GE.AND P2, PT, R0, RZ, PT ;  /* 0x000000ff0000720c */ /* 0x000fe20003f46270 */
[----:B------:R-:W-:-:S06]  /*0440*/  VIADD R0, R8, 0xff ;  /* 0x000000ff08007836 */ /* 0x000fcc0000000000 */
[----:B------:R-:W-:-:S04]  /*0450*/  @P0 VIADD R3, R3, 0x1 ;  /* 0x0000000103030836 */ /* 0x000fc80000000000 */
[----:B------:R-:W-:Y:S01]  /*0460*/  IMAD.MOV.U32 R2, RZ, RZ, R3 ;  /* 0x000000ffff027224 */ /* 0x000fe200078e0003 */
[----:B------:R-:W-:-:S03]  /*0470*/  SHF.R.S32.HI R3, RZ, 0x1f, R0 ;  /* 0x0000001fff037819 */ /* 0x000fc60000011400 */
[----:B------:R-:W-:Y:S01]  /*0480*/  @!P2 IMAD.MOV R2, RZ, RZ, -R2 ;  /* 0x000000ffff02a224 */ /* 0x000fe200078e0a02 */
[----:B------:R-:W-:Y:S02]  /*0490*/  @!P1 LOP3.LUT R2, RZ, R4, RZ, 0x33, !PT ;  /* 0x00000004ff029212 */ /* 0x000fe400078e33ff */
[----:B------:R-:W-:-:S03]  /*04a0*/  LEA.HI R3, R3, R0, RZ, 0x8 ;  /* 0x0000000003037211 */ /* 0x000fc600078f40ff */
[----:B------:R-:W-:Y:S02]  /*04b0*/  IMAD.SHL.U32 R6, R2, 0x4, RZ ;  /* 0x0000000402067824 */ /* 0x000fe400078e00ff */
[----:B------:R-:W-:-:S03]  /*04c0*/  IMAD.MOV R2, RZ, RZ, -R2 ;  /* 0x000000ffff027224 */ /* 0x000fc600078e0a02 */
[----:B------:R-:W-:Y:S01]  /*04d0*/  LEA.HI.SX32 R3, R3, -R6, 0x18 ;  /* 0x8000000603037211 */ /* 0x000fe200078fc2ff */
[----:B------:R-:W-:-:S03]  /*04e0*/  IMAD R4, R4, R2, R5 ;  /* 0x0000000204047224 */ /* 0x000fc600078e0205 */
[----:B------:R-:W-:Y:S02]  /*04f0*/  VIMNMX R13, R3, 0x4, PT ;  /* 0x00000004030d7848 */ /* 0x000fe40003fe0100 */
[----:B------:R-:W-:Y:S02]  /*0500*/  IABS R11, R4 ;  /* 0x00000004000b7213 */ /* 0x000fe40000000000 */
[----:B------:R-:W-:-:S04]  /*0510*/  IABS R7, R13 ;  /* 0x0000000d00077213 */ /* 0x000fc80000000000 */
[----:B------:R-:W0:Y:S08]  /*0520*/  I2F.RP R0, R7 ;  /* 0x0000000700007306 */ /* 0x000e300000209400 */
[----:B0-----:R-:W0:Y:S02]  /*0530*/  MUFU.RCP R0, R0 ;  /* 0x0000000000007308 */ /* 0x001e240000001000 */
[----:B0-----:R-:W-:-:S06]  /*0540*/  VIADD R3, R0, 0xffffffe ;  /* 0x0ffffffe00037836 */ /* 0x001fcc0000000000 */
[----:B------:R-:W0:Y:S02]  /*0550*/  F2I.FTZ.U32.TRUNC.NTZ R3, R3 ;  /* 0x0000000300037305 */ /* 0x000e24000021f000 */
[----:B0-----:R-:W-:-:S04]  /*0560*/  IMAD.MOV R10, RZ, RZ, -R3 ;  /* 0x000000ffff0a7224 */ /* 0x001fc800078e0a03 */
[----:B------:R-:W-:Y:S01]  /*0570*/  IMAD.MOV.U32 R2, RZ, RZ, R10 ;  /* 0x000000ffff027224 */ /* 0x000fe200078e000a */
[----:B------:R-:W-:-:S03]  /*0580*/  IABS R10, R13 ;  /* 0x0000000d000a7213 */ /* 0x000fc60000000000 */
[----:B------:R-:W-:Y:S02]  /*0590*/  IMAD R5, R2, R7, RZ ;  /* 0x0000000702057224 */ /* 0x000fe400078e02ff */
[----:B------:R-:W-:Y:S02]  /*05a0*/  IMAD.MOV.U32 R2, RZ, RZ, RZ ;  /* 0x000000ffff027224 */ /* 0x000fe400078e00ff */
[----:B------:R-:W-:Y:S02]  /*05b0*/  IMAD.MOV R0, RZ, RZ, -R10 ;  /* 0x000000ffff007224 */ /* 0x000fe400078e0a0a */
[----:B------:R-:W-:Y:S01]  /*05c0*/  IMAD.HI.U32 R2, R3, R5, R2 ;  /* 0x0000000503027227 */ /* 0x000fe200078e0002 */
[----:B--2---:R-:W-:-:S05]  /*05d0*/  LOP3.LUT R3, R12, 0x7f, RZ, 0xc0, !PT ;  /* 0x0000007f0c037812 */ /* 0x004fca00078ec0ff */
[----:B------:R-:W-:-:S04]  /*05e0*/  IMAD.HI.U32 R2, R2, R11, RZ ;  /* 0x0000000b02027227 */ /* 0x000fc800078e00ff */
[----:B------:R-:W-:Y:S01]  /*05f0*/  IMAD R0, R2, R0, R11 ;  /* 0x0000000002007224 */ /* 0x000fe200078e020b */
[----:B------:R-:W-:-:S04]  /*0600*/  LOP3.LUT R11, R12, 0x60, RZ, 0xc0, !PT ;  /* 0x000000600c0b7812 */ /* 0x000fc800078ec0ff */
[----:B------:R-:W-:-:S13]  /*0610*/  ISETP.GT.U32.AND P1, PT, R7, R0, PT ;  /* 0x000000000700720c */ /* 0x000fda0003f24070 */
[----:B------:R-:W-:Y:S02]  /*0620*/  @!P1 IMAD.IADD R0, R0, 0x1, -R7 ;  /* 0x0000000100009824 */ /* 0x000fe400078e0a07 */
[----:B------:R-:W-:Y:S01]  /*0630*/  @!P1 VIADD R2, R2, 0x1 ;  /* 0x0000000102029836 */ /* 0x000fe20000000000 */
[----:B------:R-:W-:Y:S02]  /*0640*/  ISETP.NE.AND P1, PT, R13, RZ, PT ;  /* 0x000000ff0d00720c */ /* 0x000fe40003f25270 */
[----:B------:R-:W-:Y:S02]  /*0650*/  ISETP.GE.U32.AND P0, PT, R0, R7, PT ;  /* 0x000000070000720c */ /* 0x000fe40003f06070 */
[----:B------:R-:W-:-:S04]  /*0660*/  LOP3.LUT R0, R4, R13, RZ, 0x3c, !PT ;  /* 0x0000000d04007212 */ /* 0x000fc800078e3cff */
[----:B------:R-:W-:-:S07]  /*0670*/  ISETP.GE.AND P2, PT, R0, RZ, PT ;  /* 0x000000ff0000720c */ /* 0x000fce0003f46270 */
[----:B------:R-:W-:Y:S01]  /*0680*/  @P0 VIADD R2, R2, 0x1 ;  /* 0x0000000102020836 */ /* 0x000fe20000000000 */
[----:B------:R-:W-:-:S05]  /*0690*/  ISETP.GE.AND P0, PT, R14, 0x20, PT ;  /* 0x000000200e00780c */ /* 0x000fca0003f06270 */
[----:B------:R-:W-:Y:S01]  /*06a0*/  @!P2 IMAD.MOV R2, RZ, RZ, -R2 ;  /* 0x000000ffff02a224 */ /* 0x000fe200078e0a02 */
[----:B------:R-:W-:-:S05]  /*06b0*/  @!P1 LOP3.LUT R2, RZ, R13, RZ, 0x33, !PT ;  /* 0x0000000dff029212 */ /* 0x000fca00078e33ff */
[----:B------:R-:W-:Y:S02]  /*06c0*/  IMAD.MOV R0, RZ, RZ, -R2 ;  /* 0x000000ffff007224 */ /* 0x000fe400078e0a02 */
[----:B------:R-:W-:Y:S02]  /*06d0*/  IMAD.SHL.U32 R2, R2, 0x40, RZ ;  /* 0x0000004002027824 */ /* 0x000fe400078e00ff */
[----:B------:R-:W-:Y:S01]  /*06e0*/  IMAD R0, R13, R0, R4 ;  /* 0x000000000d007224 */ /* 0x000fe200078e0204 */
[----:B------:R-:W-:-:S03]  /*06f0*/  CS2R R4, SRZ ;  /* 0x0000000000047805 */ /* 0x000fc6000001ff00 */
[----:B------:R-:W-:Y:S01]  /*0700*/  IMAD.IADD R0, R6, 0x1, R0 ;  /* 0x0000000106007824 */ /* 0x000fe200078e0200 */
[----:B------:R-:W-:-:S03]  /*0710*/  CS2R R6, SRZ ;  /* 0x0000000000067805 */ /* 0x000fc6000001ff00 */
[----:B------:R-:W-:-:S04]  /*0720*/  IMAD R0, R0, 0x100, R3 ;  /* 0x0000010000007824 */ /* 0x000fc800078e0203 */
[----:B------:R-:W-:Y:S01]  /*0730*/  VIADD R3, R0, 0x80 ;  /* 0x0000008000037836 */ /* 0x000fe20000000000 */
[----:B------:R-:W-:Y:S06]  /*0740*/  @!P0 BRA `(.L_x_0) ;  /* 0x0000005400788947 */ /* 0x000fec0003800000 */
[----:B------:R-:W-:Y:S01]  /*0750*/  IABS R22, R8 ;  /* 0x0000000800167213 */ /* 0x000fe20000000000 */
[----:B------:R-:W0:Y:S01]  /*0760*/  LDC R188, c[0x0][0x238] ;  /* 0x00008e00ffbc7b82 */ /* 0x000e220000000800 */
[----:B------:R-:W-:Y:S01]  /*0770*/  IABS R26, R9 ;  /* 0x00000009001a7213 */ /* 0x000fe20000000000 */
[----:B------:R-:W-:Y:S01]  /*0780*/  ULDC UR6, c[0x0][0x234] ;  /* 0x00008d0000067ab9 */ /* 0x000fe20000000800 */
[----:B------:R-:W1:Y:S01]  /*0790*/  I2F.RP R13, R22 ;  /* 0x00000016000d7306 */ /* 0x000e620000209400 */
[----:B------:R-:W-:Y:S01]  /*07a0*/  LEA.HI R28, R11, R2, RZ, 0x1b ;  /* 0x000000020b1c7211 */ /* 0x000fe200078fd8ff */
[----:B------:R-:W-:Y:S01]  /*07b0*/  USHF.R.U32.HI UR13, URZ, 0x4, UR12 ;  /* 0x000000043f0d7899 */ /* 0x000fe2000801160c */
[----:B------:R-:W-:Y:S01]  /*07c0*/  IABS R19, R0 ;  /* 0x0000000000137213 */ /* 0x000fe20000000000 */
[----:B------:R-:W-:Y:S01]  /*07d0*/  UIADD3 UR4, UR12, 0x4000, URZ ;  /* 0x000040000c047890 */ /* 0x000fe2000fffe03f */
[----:B------:R-:W-:Y:S01]  /*07e0*/  ISETP.GE.AND P6, PT, R0, RZ, PT ;  /* 0x000000ff0000720c */ /* 0x000fe20003fc6270 */
[C---:B------:R-:W-:Y:S01]  /*07f0*/  VIADD R16, R28.reuse, 0x38 ;  /* 0x000000381c107836 */ /* 0x040fe20000000000 */
[----:B------:R-:W-:Y:S01]  /*0800*/  IABS R33, R28 ;  /* 0x0000001c00217213 */ /* 0x000fe20000000000 */
[----:B------:R-:W2:Y:S01]  /*0810*/  I2F.RP R10, R26 ;  /* 0x0000001a000a7306 */ /* 0x000ea20000209400 */
[C---:B------:R-:W-:Y:S01]  /*0820*/  VIADD R30, R28.reuse, 0x2c ;  /* 0x0000002c1c1e7836 */ /* 0x040fe20000000000 */
[----:B------:R-:W-:Y:S01]  /*0830*/  USGXT.U32 UR13, UR13, 0xe ;  /* 0x0000000e0d0d789a */ /* 0x000fe20008000000 */
[----:B------:R-:W-:Y:S01]  /*0840*/  VIADD R34, R28, 0x24 ;  /* 0x000000241c227836 */ /* 0x000fe20000000000 */
[----:B------:R-:W-:Y:S01]  /*0850*/  ISETP.GE.AND P4, PT, R16, RZ, PT ;  /* 0x000000ff1000720c */ /* 0x000fe20003f86270 */
[C---:B------:R-:W-:Y:S01]  /*0860*/  VIADD R32, R28.reuse, 0x28 ;  /* 0x000000281c207836 */ /* 0x040fe20000000000 */
[----:B------:R-:W-:Y:S01]  /*0870*/  IABS R23, R30 ;  /* 0x0000001e00177213 */ /* 0x000fe20000000000 */
[C---:B------:R-:W-:Y:S01]  /*0880*/  VIADD R36, R28.reuse, 0x1c ;  /* 0x0000001c1c247836 */ /* 0x040fe20000000000 */
[----:B-1----:R-:W1:Y:S01]  /*0890*/  MUFU.RCP R13, R13 ;  /* 0x0000000d000d7308 */ /* 0x002e620000001000 */
[----:B------:R-:W-:Y:S01]  /*08a0*/  IABS R27, R34 ;  /* 0x00000022001b7213 */ /* 0x000fe20000000000 */
[C---:B------:R-:W-:Y:S01]  /*08b0*/  VIADD R35, R28.reuse, 0x20 ;  /* 0x000000201c237836 */ /* 0x040fe20000000000 */
[----:B------:R-:W-:Y:S01]  /*08c0*/  IABS R25, R32 ;  /* 0x0000002000197213 */ /* 0x000fe20000000000 */
[C---:B------:R-:W-:Y:S01]  /*08d0*/  VIADD R37, R28.reuse, 0x18 ;  /* 0x000000181c257836 */ /* 0x040fe20000000000 */
[----:B------:R-:W-:Y:S01]  /*08e0*/  USHF.R.U32.HI UR4, URZ, 0x4, UR4 ;  /* 0x000000043f047899 */ /* 0x000fe20008011604 */
[C---:B------:R-:W-:Y:S01]  /*08f0*/  VIADD R38, R28.reuse, 0x14 ;  /* 0x000000141c267836 */ /* 0x040fe20000000000 */
[----:B------:R-:W-:Y:S01]  /*0900*/  UIADD3 UR8, UP0, UR13, 0x80, URZ ;  /* 0x000000800d087890 */ /* 0x000fe2000ff1e03f */
[----:B--2---:R-:W2:Y:S01]  /*0910*/  MUFU.RCP R10, R10 ;  /* 0x0000000a000a7308 */ /* 0x004ea20000001000 */
[C---:B------:R-:W-:Y:S01]  /*0920*/  VIADD R39, R28.reuse, 0x10 ;  /* 0x000000101c277836 */ /* 0x040fe20000000000 */
[----:B------:R-:W-:Y:S01]  /*0930*/  USGXT.U32 UR4, UR4, 0xe ;  /* 0x0000000e0404789a */ /* 0x000fe20008000000 */
[C---:B------:R-:W-:Y:S01]  /*0940*/  VIADD R40, R28.reuse, 0xc ;  /* 0x0000000c1c287836 */ /* 0x040fe20000000000 */
[----:B------:R-:W-:Y:S01]  /*0950*/  UMOV UR5, URZ ;  /* 0x0000003f00057c82 */ /* 0x000fe20008000000 */
[C---:B------:R-:W-:Y:S01]  /*0960*/  VIADD R41, R28.reuse, 0x8 ;  /* 0x000000081c297836 */ /* 0x040fe20000000000 */
[----:B------:R-:W-:Y:S01]  /*0970*/  ULDC.64 UR18, c[0x0][0x210] ;  /* 0x0000840000127ab9 */ /* 0x000fe20000000a00 */
[----:B------:R-:W-:Y:S01]  /*0980*/  VIADD R42, R28, 0x4 ;  /* 0x000000041c2a7836 */ /* 0x000fe20000000000 */
[----:B------:R-:W-:Y:S01]  /*0990*/  UIADD3.X UR9, UR5, 0x40000040, URZ, UP0, !UPT ;  /* 0x4000004005097890 */ /* 0x000fe200087fe43f */
[----:B-1----:R-:W-:Y:S01]  /*09a0*/  VIADD R6, R13, 0xffffffe ;  /* 0x0ffffffe0d067836 */ /* 0x002fe20000000000 */
[----:B------:R-:W-:Y:S01]  /*09b0*/  IABS R29, R41 ;  /* 0x00000029001d7213 */ /* 0x000fe20000000000 */
[C---:B0-----:R-:W-:Y:S01]  /*09c0*/  IMAD R171, R188.reuse, 0x15, RZ ;  /* 0x00000015bcab7824 */ /* 0x041fe200078e02ff */
[----:B------:R-:W-:Y:S01]  /*09d0*/  IABS R31, R42 ;  /* 0x0000002a001f7213 */ /* 0x000fe20000000000 */
[----:B------:R0:W1:Y:S01]  /*09e0*/  F2I.FTZ.U32.TRUNC.NTZ R7, R6 ;  /* 0x0000000600077305 */ /* 0x000062000021f000 */
[C---:B------:R-:W-:Y:S01]  /*09f0*/  IMAD R165, R188.reuse, 0x14, RZ ;  /* 0x00000014bca57824 */ /* 0x040fe200078e02ff */
[----:B------:R-:W-:Y:S01]  /*0a00*/  ULDC UR7, c[0x0][0x230] ;  /* 0x00008c0000077ab9 */ /* 0x000fe20000000800 */
[----:B------:R-:W-:Y:S01]  /*0a10*/  IMAD R248, R188, 0xa, RZ ;  /* 0x0000000abcf87824 */ /* 0x000fe200078e02ff */
[----:B------:R-:W-:Y:S01]  /*0a20*/  CS2R R120, SRZ ;  /* 0x0000000000787805 */ /* 0x000fe2000001ff00 */
[----:B--2---:R-:W-:Y:S01]  /*0a30*/  VIADD R4, R10, 0xffffffe ;  /* 0x0ffffffe0a047836 */ /* 0x004fe20000000000 */
[----:B------:R-:W-:Y:S01]  /*0a40*/  CS2R R122, SRZ ;  /* 0x00000000007a7805 */ /* 0x000fe2000001ff00 */
[----:B------:R-:W-:Y:S01]  /*0a50*/  VIADD R10, R28, 0x3c ;  /* 0x0000003c1c0a7836 */ /* 0x000fe20000000000 */
[----:B------:R-:W-:Y:S01]  /*0a60*/  CS2R R124, SRZ ;  /* 0x00000000007c7805 */ /* 0x000fe2000001ff00 */
[----:B------:R2:W3:Y:S01]  /*0a70*/  F2I.FTZ.U32.TRUNC.NTZ R5, R4 ;  /* 0x0000000400057305 */ /* 0x0004e2000021f000 */
[----:B0-----:R-:W-:Y:S01]  /*0a80*/  IMAD.MOV.U32 R6, RZ, RZ, RZ ;  /* 0x000000ffff067224 */ /* 0x001fe200078e00ff */
[----:B------:R-:W-:-:S02]  /*0a90*/  CS2R R126, SRZ ;  /* 0x00000000007e7805 */ /* 0x000fc4000001ff00 */
[----:B------:R-:W-:Y:S01]  /*0aa0*/  ISETP.GE.AND P3, PT, R10, RZ, PT ;  /* 0x000000ff0a00720c */ /* 0x000fe20003f66270 */
[C---:B------:R-:W-:Y:S01]  /*0ab0*/  IMAD R159, R188.reuse, 0x1f, RZ ;  /* 0x0000001fbc9f7824 */ /* 0x040fe200078e02ff */
[----:B------:R-:W-:Y:S01]  /*0ac0*/  CS2R R128, SRZ ;  /* 0x0000000000807805 */ /* 0x000fe2000001ff00 */
[--C-:B-1----:R-:W-:Y:S01]  /*0ad0*/  IMAD.MOV R17, RZ, RZ, -R7.reuse ;  /* 0x000000ffff117224 */ /* 0x102fe200078e0a07 */
[----:B------:R-:W-:Y:S01]  /*0ae0*/  CS2R R130, SRZ ;  /* 0x0000000000827805 */ /* 0x000fe2000001ff00 */
[----:B------:R-:W-:Y:S01]  /*0af0*/  IMAD R179, R188, 0x1e, RZ ;  /* 0x0000001ebcb37824 */ /* 0x000fe200078e02ff */
[----:B------:R-:W-:Y:S01]  /*0b00*/  CS2R R132, SRZ ;  /* 0x0000000000847805 */ /* 0x000fe2000001ff00 */
[----:B------:R-:W-:Y:S01]  /*0b10*/  IMAD R13, R17, R22, RZ ;  /* 0x00000016110d7224 */ /* 0x000fe200078e02ff */
[----:B------:R-:W-:Y:S01]  /*0b20*/  IABS R17, R3 ;  /* 0x0000000300117213 */ /* 0x000fe20000000000 */
[----:B--2---:R-:W-:Y:S01]  /*0b30*/  IMAD.MOV.U32 R4, RZ, RZ, RZ ;  /* 0x000000ffff047224 */ /* 0x004fe200078e00ff */
[----:B------:R-:W-:Y:S01]  /*0b40*/  CS2R R134, SRZ ;  /* 0x0000000000867805 */ /* 0x000fe2000001ff00 */
[----:B------:R-:W-:Y:S01]  /*0b50*/  IMAD.HI.U32 R6, R7, R13, R6 ;  /* 0x0000000d07067227 */ /* 0x000fe200078e0006 */
[----:B------:R-:W-:-:S02]  /*0b60*/  IABS R13, R10 ;  /* 0x0000000a000d7213 */ /* 0x000fc40000000000 */
[----:B------:R-:W-:Y:S02]  /*0b70*/  CS2R R136, SRZ ;  /* 0x0000000000887805 */ /* 0x000fe4000001ff00 */
[----:B------:R-:W-:Y:S01]  /*0b80*/  CS2R R138, SRZ ;  /* 0x00000000008a7805 */ /* 0x000fe2000001ff00 */
[----:B---3--:R-:W-:Y:S01]  /*0b90*/  IMAD.MOV R15, RZ, RZ, -R5 ;  /* 0x000000ffff0f7224 */ /* 0x008fe200078e0a05 */
[----:B------:R-:W-:Y:S01]  /*0ba0*/  CS2R R140, SRZ ;  /* 0x00000000008c7805 */ /* 0x000fe2000001ff00 */
[----:B------:R-:W-:Y:S01]  /*0bb0*/  IMAD.HI.U32 R7, R6, R17, RZ ;  /* 0x0000001106077227 */ /* 0x000fe200078e00ff */
[----:B------:R-:W-:Y:S02]  /*0bc0*/  CS2R R142, SRZ ;  /* 0x00000000008e7805 */ /* 0x000fe4000001ff00 */
[----:B------:R-:W-:Y:S02]  /*0bd0*/  CS2R R144, SRZ ;  /* 0x0000000000907805 */ /* 0x000fe4000001ff00 */
[----:B------:R-:W-:Y:S01]  /*0be0*/  CS2R R146, SRZ ;  /* 0x0000000000927805 */ /* 0x000fe2000001ff00 */
[----:B------:R-:W-:Y:S01]  /*0bf0*/  IMAD.MOV R7, RZ, RZ, -R7 ;  /* 0x000000ffff077224 */ /* 0x000fe200078e0a07 */
[----:B------:R-:W-:Y:S01]  /*0c00*/  CS2R R148, SRZ ;  /* 0x0000000000947805 */ /* 0x000fe2000001ff00 */
[----:B------:R-:W-:Y:S01]  /*0c10*/  IMAD.MOV.U32 R11, RZ, RZ, R15 ;  /* 0x000000ffff0b7224 */ /* 0x000fe200078e000f */
[----:B------:R-:W-:Y:S01]  /*0c20*/  IABS R15, R16 ;  /* 0x00000010000f7213 */ /* 0x000fe20000000000 */
[----:B------:R-:W-:Y:S01]  /*0c30*/  IMAD R18, R22, R7, R17 ;  /* 0x0000000716127224 */ /* 0x000fe200078e0211 */
[----:B------:R-:W-:Y:S01]  /*0c40*/  CS2R R150, SRZ ;  /* 0x0000000000967805 */ /* 0x000fe2000001ff00 */
[----:B------:R-:W-:Y:S01]  /*0c50*/  IMAD R11, R11, R26, RZ ;  /* 0x0000001a0b0b7224 */ /* 0x000fe200078e02ff */
[----:B------:R-:W-:Y:S01]  /*0c60*/  CS2R R88, SRZ ;  /* 0x0000000000587805 */ /* 0x000fe2000001ff00 */
[----:B------:R-:W-:Y:S01]  /*0c70*/  VIADD R7, R28, 0x34 ;  /* 0x000000341c077836 */ /* 0x000fe20000000000 */
[----:B------:R-:W-:Y:S01]  /*0c80*/  ISETP.GT.U32.AND P0, PT, R22, R18, PT ;  /* 0x000000121600720c */ /* 0x000fe20003f04070 */
[----:B------:R-:W-:Y:S01]  /*0c90*/  IMAD.HI.U32 R4, R5, R11, R4 ;  /* 0x0000000b05047227 */ /* 0x000fe200078e0004 */
[----:B------:R-:W-:-:S02]  /*0ca0*/  CS2R R90, SRZ ;  /* 0x00000000005a7805 */ /* 0x000fc4000001ff00 */
[----:B------:R-:W-:Y:S02]  /*0cb0*/  CS2R R92, SRZ ;  /* 0x00000000005c7805 */ /* 0x000fe4000001ff00 */
[----:B------:R-:W-:Y:S01]  /*0cc0*/  IABS R17, R7 ;  /* 0x0000000700117213 */ /* 0x000fe20000000000 */
[----:B------:R-:W-:Y:S01]  /*0cd0*/  IMAD.HI.U32 R11, R6, R19, RZ ;  /* 0x00000013060b7227 */ /* 0x000fe200078e00ff */
[----:B------:R-:W-:Y:S02]  /*0ce0*/  ISETP.GE.AND P5, PT, R7, RZ, PT ;  /* 0x000000ff0700720c */ /* 0x000fe40003fa6270 */
[----:B------:R-:W-:Y:S02]  /*0cf0*/  CS2R R94, SRZ ;  /* 0x00000000005e7805 */ /* 0x000fe4000001ff00 */
[----:B------:R-:W-:Y:S01]  /*0d00*/  CS2R R96, SRZ ;  /* 0x0000000000607805 */ /* 0x000fe2000001ff00 */
[----:B------:R-:W-:Y:S01]  /*0d10*/  IMAD.MOV R11, RZ, RZ, -R11 ;  /* 0x000000ffff0b7224 */ /* 0x000fe200078e0a0b */
[----:B------:R-:W-:Y:S01]  /*0d20*/  CS2R R98, SRZ ;  /* 0x0000000000627805 */ /* 0x000fe2000001ff00 */
[----:B------:R-:W-:Y:S01]  /*0d30*/  IMAD.HI.U32 R5, R4, R13, RZ ;  /* 0x0000000d04057227 */ /* 0x000fe200078e00ff */
[----:B------:R-:W-:-:S02]  /*0d40*/  CS2R R100, SRZ ;  /* 0x0000000000647805 */ /* 0x000fc4000001ff00 */
[----:B------:R-:W-:Y:S02]  /*0d50*/  CS2R R102, SRZ ;  /* 0x0000000000667805 */ /* 0x000fe4000001ff00 */
[----:B------:R-:W-:Y:S01]  /*0d60*/  CS2R R104, SRZ ;  /* 0x0000000000687805 */ /* 0x000fe2000001ff00 */
[----:B------:R-:W-:Y:S01]  /*0d70*/  IMAD R19, R22, R11, R19 ;  /* 0x0000000b16137224 */ /* 0x000fe200078e0213 */
[----:B------:R-:W-:Y:S01]  /*0d80*/  CS2R R106, SRZ ;  /* 0x00000000006a7805 */ /* 0x000fe2000001ff00 */
[----:B------:R-:W-:Y:S01]  /*0d90*/  @!P0 IMAD.IADD R18, R18, 0x1, -R22 ;  /* 0x0000000112128824 */ /* 0x000fe200078e0a16 */
[----:B------:R-:W-:Y:S01]  /*0da0*/  CS2R R108, SRZ ;  /* 0x00000000006c7805 */ /* 0x000fe2000001ff00 */
[----:B------:R-:W-:Y:S01]  /*0db0*/  IMAD.MOV R5, RZ, RZ, -R5 ;  /* 0x000000ffff057224 */ /* 0x000fe200078e0a05 */
[----:B------:R-:W-:Y:S01]  /*0dc0*/  ISETP.GT.U32.AND P1, PT, R22, R19, PT ;  /* 0x000000131600720c */ /* 0x000fe20003f24070 */
[----:B------:R-:W-:Y:S01]  /*0dd0*/  IMAD.HI.U32 R6, R4, R15, RZ ;  /* 0x0000000f04067227 */ /* 0x000fe200078e00ff */
[----:B------:R-:W-:-:S02]  /*0de0*/  ISETP.GT.U32.AND P0, PT, R22, R18, PT ;  /* 0x000000121600720c */ /* 0x000fc40003f04070 */
[----:B------:R-:W-:Y:S02]  /*0df0*/  CS2R R110, SRZ ;  /* 0x00000000006e7805 */ /* 0x000fe4000001ff00 */
[----:B------:R-:W-:Y:S01]  /*0e00*/  CS2R R112, SRZ ;  /* 0x0000000000707805 */ /* 0x000fe2000001ff00 */
[----:B------:R-:W-:Y:S01]  /*0e10*/  IMAD R5, R26, R5, R13 ;  /* 0x000000051a057224 */ /* 0x000fe200078e020d */
[----:B------:R-:W-:Y:S01]  /*0e20*/  CS2R R114, SRZ ;  /* 0x0000000000727805 */ /* 0x000fe2000001ff00 */
[----:B------:R-:W-:Y:S01]  /*0e30*/  VIADD R10, R28, 0x30 ;  /* 0x000000301c0a7836 */ /* 0x000fe20000000000 */
[----:B------:R-:W-:Y:S01]  /*0e40*/  CS2R R116, SRZ ;  /* 0x0000000000747805 */ /* 0x000fe2000001ff00 */
[----:B------:R-:W-:Y:S01]  /*0e50*/  IMAD.MOV R6, RZ, RZ, -R6 ;  /* 0x000000ffff067224 */ /* 0x000fe200078e0a06 */
[----:B------:R-:W-:Y:S01]  /*0e60*/  CS2R R118, SRZ ;  /* 0x0000000000767805 */ /* 0x000fe2000001ff00 */
[----:B------:R-:W-:Y:S01]  /*0e70*/  IMAD.HI.U32 R11, R4, R23, RZ ;  /* 0x00000017040b7227 */ /* 0x000fe200078e00ff */
[----:B------:R-:W-:-:S02]  /*0e80*/  IABS R21, R10 ;  /* 0x0000000a00157213 */ /* 0x000fc40000000000 */
[----:B------:R-:W-:Y:S02]  /*0e90*/  CS2R R56, SRZ ;  /* 0x0000000000387805 */ /* 0x000fe4000001ff00 */
[----:B------:R-:W-:Y:S01]  /*0ea0*/  ISETP.GE.AND P2, PT, R10, RZ, PT ;  /* 0x000000ff0a00720c */ /* 0x000fe20003f46270 */
[--C-:B------:R-:W-:Y:S01]  /*0eb0*/  @!P1 IMAD.IADD R19, R19, 0x1, -R22.reuse ;  /* 0x0000000113139824 */ /* 0x100fe200078e0a16 */
[----:B------:R-:W-:Y:S01]  /*0ec0*/  CS2R R58, SRZ ;  /* 0x00000000003a7805 */ /* 0x000fe2000001ff00 */
[----:B------:R-:W-:Y:S01]  /*0ed0*/  @!P0 IMAD.IADD R18, R18, 0x1, -R22 ;  /* 0x0000000112128824 */ /* 0x000fe200078e0a16 */
[----:B------:R-:W-:Y:S01]  /*0ee0*/  ISETP.GE.AND P0, PT, R3, RZ, PT ;  /* 0x000000ff0300720c */ /* 0x000fe20003f06270 */
[----:B------:R-:W-:Y:S01]  /*0ef0*/  IMAD R6, R26, R6, R15 ;  /* 0x000000061a067224 */ /* 0x000fe200078e020f */
[----:B------:R-:W-:Y:S01]  /*0f00*/  ISETP.GT.U32.AND P1, PT, R22, R19, PT ;  /* 0x000000131600720c */ /* 0x000fe20003f24070 */
[----:B------:R-:W-:Y:S01]  /*0f10*/  IMAD.HI.U32 R7, R4, R17, RZ ;  /* 0x0000001104077227 */ /* 0x000fe200078e00ff */
[----:B------:R-:W-:-:S02]  /*0f20*/  CS2R R60, SRZ ;  /* 0x00000000003c7805 */ /* 0x000fc4000001ff00 */
[----:B------:R-:W-:Y:S02]  /*0f30*/  CS2R R62, SRZ ;  /* 0x00000000003e7805 */ /* 0x000fe4000001ff00 */
[----:B------:R-:W-:Y:S01]  /*0f40*/  CS2R R64, SRZ ;  /* 0x0000000000407805 */ /* 0x000fe2000001ff00 */
[C---:B------:R-:W-:Y:S01]  /*0f50*/  IMAD.HI.U32 R15, R4.reuse, R27, RZ ;  /* 0x0000001b040f7227 */ /* 0x040fe200078e00ff */
[----:B------:R-:W-:Y:S02]  /*0f60*/  CS2R R66, SRZ ;  /* 0x0000000000427805 */ /* 0x000fe4000001ff00 */
[----:B------:R-:W-:Y:S02]  /*0f70*/  CS2R R68, SRZ ;  /* 0x0000000000447805 */ /* 0x000fe4000001ff00 */
[----:B------:R-:W-:Y:S01]  /*0f80*/  CS2R R70, SRZ ;  /* 0x0000000000467805 */ /* 0x000fe2000001ff00 */
[----:B------:R-:W-:Y:S01]  /*0f90*/  IMAD.HI.U32 R10, R4, R21, RZ ;  /* 0x00000015040a7227 */ /* 0x000fe200078e00ff */
[----:B------:R-:W-:-:S02]  /*0fa0*/  CS2R R72, SRZ ;  /* 0x0000000000487805 */ /* 0x000fc4000001ff00 */
[----:B------:R-:W-:Y:S02]  /*0fb0*/  CS2R R74, SRZ ;  /* 0x00000000004a7805 */ /* 0x000fe4000001ff00 */
[----:B------:R-:W-:Y:S01]  /*0fc0*/  CS2R R76, SRZ ;  /* 0x00000000004c7805 */ /* 0x000fe2000001ff00 */
[----:B------:R-:W-:Y:S01]  /*0fd0*/  @!P0 IMAD.MOV R18, RZ, RZ, -R18 ;  /* 0x000000ffff128224 */ /* 0x000fe200078e0a12 */
[----:B------:R-:W-:Y:S01]  /*0fe0*/  ISETP.GT.U32.AND P0, PT, R26, R5, PT ;  /* 0x000000051a00720c */ /* 0x000fe20003f04070 */
[----:B------:R-:W-:Y:S01]  /*0ff0*/  @!P1 IMAD.IADD R19, R19, 0x1, -R22 ;  /* 0x0000000113139824 */ /* 0x000fe200078e0a16 */
[----:B------:R-:W-:Y:S01]  /*1000*/  ISETP.NE.AND P1, PT, R8, RZ, PT ;  /* 0x000000ff0800720c */ /* 0x000fe20003f25270 */
[----:B------:R-:W-:Y:S01]  /*1010*/  IMAD.MOV R11, RZ, RZ, -R11 ;  /* 0x000000ffff0b7224 */ /* 0x000fe200078e0a0b */
[----:B------:R-:W-:Y:S01]  /*1020*/  CS2R R78, SRZ ;  /* 0x00000000004e7805 */ /* 0x000fe2000001ff00 */
[----:B------:R-:W-:Y:S01]  /*1030*/  @!P6 IMAD.MOV R19, RZ, RZ, -R19 ;  /* 0x000000ffff13e224 */ /* 0x000fe200078e0a13 */
[----:B------:R-:W-:Y:S01]  /*1040*/  ISETP.GT.U32.AND P6, PT, R26, R6, PT ;  /* 0x000000061a00720c */ /* 0x000fe20003fc4070 */
[----:B------:R-:W-:Y:S01]  /*1050*/  IMAD.MOV R7, RZ, RZ, -R7 ;  /* 0x000000ffff077224 */ /* 0x000fe200078e0a07 */
[----:B------:R-:W-:Y:S01]  /*1060*/  CS2R R80, SRZ ;  /* 0x0000000000507805 */ /* 0x000fe2000001ff00 */
[----:B------:R-:W-:Y:S01]  /*1070*/  IMAD.HI.U32 R13, R4, R25, RZ ;  /* 0x00000019040d7227 */ /* 0x000fe200078e00ff */
[----:B------:R-:W-:-:S02]  /*1080*/  CS2R R82, SRZ ;  /* 0x0000000000527805 */ /* 0x000fc4000001ff00 */
[----:B------:R-:W-:Y:S02]  /*1090*/  CS2R R84, SRZ ;  /* 0x0000000000547805 */ /* 0x000fe4000001ff00 */
[----:B------:R-:W-:Y:S01]  /*10a0*/  CS2R R86, SRZ ;  /* 0x0000000000567805 */ /* 0x000fe2000001ff00 */
[----:B------:R-:W-:Y:S01]  /*10b0*/  IMAD.MOV R20, RZ, RZ, -R15 ;  /* 0x000000ffff147224 */ /* 0x000fe200078e0a0f */
[----:B------:R-:W-:Y:S01]  /*10c0*/  CS2R R44, SRZ ;  /* 0x00000000002c7805 */ /* 0x000fe2000001ff00 */
[----:B------:R-:W-:Y:S01]  /*10d0*/  IMAD.MOV R10, RZ, RZ, -R10 ;  /* 0x000000ffff0a7224 */ /* 0x000fe200078e0a0a */
[----:B------:R-:W-:Y:S01]  /*10e0*/  CS2R R46, SRZ ;  /* 0x00000000002e7805 */ /* 0x000fe2000001ff00 */
[C---:B------:R-:W-:Y:S01]  /*10f0*/  IMAD R15, R26.reuse, R11, R23 ;  /* 0x0000000b1a0f7224 */ /* 0x040fe200078e0217 */
[----:B------:R-:W-:Y:S01]  /*1100*/  LOP3.LUT R11, RZ, R8, RZ, 0x33, !PT ;  /* 0x00000008ff0b7212 */ /* 0x000fe200078e33ff */
[C---:B------:R-:W-:Y:S01]  /*1110*/  IMAD R7, R26.reuse, R7, R17 ;  /* 0x000000071a077224 */ /* 0x040fe200078e0211 */
[----:B------:R-:W-:Y:S01]  /*1120*/  IABS R23, R36 ;  /* 0x0000002400177213 */ /* 0x000fe20000000000 */
[--C-:B------:R-:W-:Y:S01]  /*1130*/  @!P0 IMAD.IADD R5, R5, 0x1, -R26.reuse ;  /* 0x0000000105058824 */ /* 0x100fe200078e0a1a */
[----:B------:R-:W-:Y:S01]  /*1140*/  CS2R R48, SRZ ;  /* 0x0000000000307805 */ /* 0x000fe2000001ff00 */
[----:B------:R-:W-:Y:S01]  /*1150*/  IMAD.MOV R16, RZ, RZ, -R13 ;  /* 0x000000ffff107224 */ /* 0x000fe200078e0a0d */
[C---:B------:R-:W-:Y:S01]  /*1160*/  ISETP.GT.U32.AND P0, PT, R26.reuse, R7, PT ;  /* 0x000000071a00720c */ /* 0x040fe20003f04070 */
[----:B------:R-:W-:Y:S01]  /*1170*/  IMAD R13, R26, R10, R21 ;  /* 0x0000000a1a0d7224 */ /* 0x000fe200078e0215 */
[C---:B------:R-:W-:Y:S01]  /*1180*/  SEL R10, R11.reuse, R18, !P1 ;  /* 0x000000120b0a7207 */ /* 0x040fe20004800000 */
[----:B------:R-:W-:Y:S01]  /*1190*/  @!P6 IMAD.IADD R6, R6, 0x1, -R26 ;  /* 0x000000010606e824 */ /* 0x000fe200078e0a1a */
[----:B------:R-:W-:Y:S01]  /*11a0*/  SEL R11, R11, R19, !P1 ;  /* 0x000000130b0b7207 */ /* 0x000fe20004800000 */
[C---:B------:R-:W-:Y:S01]  /*11b0*/  IMAD R16, R26.reuse, R16, R25 ;  /* 0x000000101a107224 */ /* 0x040fe200078e0219 */
[----:B------:R-:W-:Y:S01]  /*11c0*/  ISETP.GT.U32.AND P1, PT, R26, R5, PT ;  /* 0x000000051a00720c */ /* 0x000fe20003f24070 */
[----:B------:R-:W-:Y:S01]  /*11d0*/  IMAD.HI.U32 R18, R4, R23, RZ ;  /* 0x0000001704127227 */ /* 0x000fe200078e00ff */
[----:B------:R-:W-:-:S02]  /*11e0*/  ISETP.GT.U32.AND P6, PT, R26, R6, PT ;  /* 0x000000061a00720c */ /* 0x000fc40003fc4070 */
[----:B------:R-:W-:Y:S02]  /*11f0*/  CS2R R50, SRZ ;  /* 0x0000000000327805 */ /* 0x000fe4000001ff00 */
[----:B------:R-:W-:Y:S01]  /*1200*/  IABS R21, R35 ;  /* 0x0000002300157213 */ /* 0x000fe20000000000 */
[----:B------:R-:W-:Y:S01]  /*1210*/  IMAD.MOV R18, RZ, RZ, -R18 ;  /* 0x000000ffff127224 */ /* 0x000fe200078e0a12 */
[----:B------:R-:W-:Y:S01]  /*1220*/  IABS R25, R37 ;  /* 0x0000002500197213 */ /* 0x000fe20000000000 */
[--C-:B------:R-:W-:Y:S01]  /*1230*/  @!P0 IMAD.IADD R7, R7, 0x1, -R26.reuse ;  /* 0x0000000107078824 */ /* 0x100fe200078e0a1a */
[----:B------:R-:W-:Y:S01]  /*1240*/  ISETP.GT.U32.AND P0, PT, R26, R16, PT ;  /* 0x000000101a00720c */ /* 0x000fe20003f04070 */
[----:B------:R-:W-:Y:S01]  /*1250*/  IMAD.HI.U32 R8, R4, R21, RZ ;  /* 0x0000001504087227 */ /* 0x000fe200078e00ff */
[----:B------:R-:W-:Y:S02]  /*1260*/  CS2R R52, SRZ ;  /* 0x0000000000347805 */ /* 0x000fe4000001ff00 */
[----:B------:R-:W-:Y:S01]  /*1270*/  CS2R R54, SRZ ;  /* 0x0000000000367805 */ /* 0x000fe2000001ff00 */
[----:B------:R-:W-:Y:S01]  /*1280*/  UMOV UR10, 0xfffffffe ;  /* 0xfffffffe000a7882 */ /* 0x000fe20000000000 */
[--C-:B------:R-:W-:Y:S01]  /*1290*/  @!P1 IMAD.IADD R5, R5, 0x1, -R26.reuse ;  /* 0x0000000105059824 */ /* 0x100fe200078e0a1a */
[----:B------:R-:W-:Y:S01]  /*12a0*/  ISETP.GT.U32.AND P1, PT, R26, R13, PT ;  /* 0x0000000d1a00720c */ /* 0x000fe20003f24070 */
[----:B------:R-:W-:Y:S01]  /*12b0*/  @!P6 IMAD.IADD R6, R6, 0x1, -R26 ;  /* 0x000000010606e824 */ /* 0x000fe200078e0a1a */
[C---:B------:R-:W-:Y:S01]  /*12c0*/  ISETP.GT.U32.AND P6, PT, R26.reuse, R15, PT ;  /* 0x0000000f1a00720c */ /* 0x040fe20003fc4070 */
[C---:B------:R-:W-:Y:S01]  /*12d0*/  IMAD R17, R26.reuse, R20, R27 ;  /* 0x000000141a117224 */ /* 0x040fe200078e021b */
[----:B------:R-:W-:Y:S01]  /*12e0*/  IABS R27, R38 ;  /* 0x00000026001b7213 */ /* 0x000fe20000000000 */
[----:B------:R-:W-:Y:S01]  /*12f0*/  IMAD R18, R26, R18, R23 ;  /* 0x000000121a127224 */ /* 0x000fe200078e0217 */
[----:B------:R-:W-:Y:S01]  /*1300*/  UMOV UR11, 0x7fffffdf ;  /* 0x7fffffdf000b7882 */ /* 0x000fe20000000000 */
[----:B------:R-:W-:Y:S01]  /*1310*/  IMAD.MOV R8, RZ, RZ, -R8 ;  /* 0x000000ffff087224 */ /* 0x000fe200078e0a08 */
[----:B------:R-:W-:Y:S01]  /*1320*/  UIADD3.64 UR10, UR4, -UR10, URZ ;  /* 0x8000000a040a7297 */ /* 0x000fe2000fffe03f */
[----:B------:R-:W-:Y:S01]  /*1330*/  @!P0 IMAD.IADD R16, R16, 0x1, -R26 ;  /* 0x0000000110108824 */ /* 0x000fe200078e0a1a */
[----:B------:R-:W-:Y:S01]  /*1340*/  ISETP.GT.U32.AND P0, PT, R26, R18, PT ;  /* 0x000000121a00720c */ /* 0x000fe20003f04070 */
[----:B------:R-:W-:Y:S01]  /*1350*/  IMAD.HI.U32 R19, R4, R25, RZ ;  /* 0x0000001904137227 */ /* 0x000fe200078e00ff */
[----:B------:R-:W-:-:S02]  /*1360*/  UIADD3.64 UR16, UR8, 0x80, URZ ;  /* 0x0000008008107897 */ /* 0x000fc4000fffe03f */
[----:B------:R-:W-:Y:S01]  /*1370*/  UIADD3.64 UR20, UR8, 0x100, URZ ;  /* 0x0000010008147897 */ /* 0x000fe2000fffe03f */
[--C-:B------:R-:W-:Y:S01]  /*1380*/  @!P1 IMAD.IADD R13, R13, 0x1, -R26.reuse ;  /* 0x000000010d0d9824 */ /* 0x100fe200078e0a1a */
[C---:B------:R-:W-:Y:S01]  /*1390*/  ISETP.GT.U32.AND P1, PT, R26.reuse, R17, PT ;  /* 0x000000111a00720c */ /* 0x040fe20003f24070 */
[----:B------:R-:W-:Y:S01]  /*13a0*/  IMAD R8, R26, R8, R21 ;  /* 0x000000081a087224 */ /* 0x000fe200078e0215 */
[----:B------:R-:W-:Y:S01]  /*13b0*/  UIADD3.64 UR24, UR8, 0x180, URZ ;  /* 0x0000018008187897 */ /* 0x000fe2000fffe03f */
[----:B------:R-:W-:Y:S01]  /*13c0*/  IMAD.HI.U32 R20, R4, R27, RZ ;  /* 0x0000001b04147227 */ /* 0x000fe200078e00ff */
[----:B------:R-:W-:Y:S02]  /*13d0*/  UIADD3.64 UR28, UR8, 0x200, URZ ;  /* 0x00000200081c7897 */ /* 0x000fe4000fffe03f */
[----:B------:R-:W-:Y:S01]  /*13e0*/  UIADD3.64 UR32, UR8, 0x280, URZ ;  /* 0x0000028008207897 */ /* 0x000fe2000fffe03f */
[----:B------:R-:W-:Y:S01]  /*13f0*/  IMAD.MOV R19, RZ, RZ, -R19 ;  /* 0x000000ffff137224 */ /* 0x000fe200078e0a13 */
[----:B------:R-:W-:Y:S01]  /*1400*/  UIADD3.64 UR36, UR8, 0x300, URZ ;  /* 0x0000030008247897 */ /* 0x000fe2000fffe03f */
[----:B------:R-:W-:Y:S01]  /*1410*/  @!P6 IMAD.IADD R15, R15, 0x1, -R26 ;  /* 0x000000010f0fe824 */ /* 0x000fe200078e0a1a */
[----:B------:R-:W-:Y:S01]  /*1420*/  ISETP.GT.U32.AND P6, PT, R26, R8, PT ;  /* 0x000000081a00720c */ /* 0x000fe20003fc4070 */
[----:B------:R-:W-:-:S02]  /*1430*/  IMAD.MOV R20, RZ, RZ, -R20 ;  /* 0x000000ffff147224 */ /* 0x000fc400078e0a14 */
[C---:B------:R-:W-:Y:S01]  /*1440*/  IMAD R19, R26.reuse, R19, R25 ;  /* 0x000000131a137224 */ /* 0x040fe200078e0219 */
[----:B------:R-:W-:Y:S01]  /*1450*/  IABS R25, R39 ;  /* 0x0000002700197213 */ /* 0x000fe20000000000 */
[C---:B------:R-:W-:Y:S01]  /*1460*/  IMAD R20, R26.reuse, R20, R27 ;  /* 0x000000141a147224 */ /* 0x040fe200078e021b */
[----:B------:R-:W-:Y:S01]  /*1470*/  IABS R27, R40 ;  /* 0x00000028001b7213 */ /* 0x000fe20000000000 */
[--C-:B------:R-:W-:Y:S01]  /*1480*/  @!P1 IMAD.IADD R17, R17, 0x1, -R26.reuse ;  /* 0x0000000111119824 */ /* 0x100fe200078e0a1a */
[----:B------:R-:W-:Y:S01]  /*1490*/  ISETP.GT.U32.AND P1, PT, R26, R19, PT ;  /* 0x000000131a00720c */ /* 0x000fe20003f24070 */
[----:B------:R-:W-:Y:S01]  /*14a0*/  @!P0 IMAD.IADD R18, R18, 0x1, -R26 ;  /* 0x0000000112128824 */ /* 0x000fe200078e0a1a */
[----:B------:R-:W-:Y:S01]  /*14b0*/  ISETP.GT.U32.AND P0, PT, R26, R13, PT ;  /* 0x0000000d1a00720c */ /* 0x000fe20003f04070 */
[----:B------:R-:W-:-:S04]  /*14c0*/  IMAD.HI.U32 R21, R4, R25, RZ ;  /* 0x0000001904157227 */ /* 0x000fc800078e00ff */
[----:B------:R-:W-:-:S04]  /*14d0*/  IMAD.HI.U32 R22, R4, R27, RZ ;  /* 0x0000001b04167227 */ /* 0x000fc800078e00ff */
[----:B------:R-:W-:-:S04]  /*14e0*/  IMAD.HI.U32 R23, R4, R29, RZ ;  /* 0x0000001d04177227 */ /* 0x000fc800078e00ff */
[----:B------:R-:W-:-:S04]  /*14f0*/  IMAD.HI.U32 R24, R4, R31, RZ ;  /* 0x0000001f04187227 */ /* 0x000fc800078e00ff */
[----:B------:R-:W-:Y:S02]  /*1500*/  IMAD.MOV R21, RZ, RZ, -R21 ;  /* 0x000000ffff157224 */ /* 0x000fe400078e0a15 */
[----:B------:R-:W-:-:S04]  /*1510*/  IMAD.HI.U32 R4, R4, R33, RZ ;  /* 0x0000002104047227 */ /* 0x000fc800078e00ff */
[----:B------:R-:W-:Y:S01]  /*1520*/  @!P6 IMAD.IADD R8, R8, 0x1, -R26 ;  /* 0x000000010808e824 */ /* 0x000fe200078e0a1a */
[C---:B------:R-:W-:Y:S01]  /*1530*/  ISETP.GT.U32.AND P6, PT, R26.reuse, R7, PT ;  /* 0x000000071a00720c */ /* 0x040fe20003fc4070 */
[C---:B------:R-:W-:Y:S02]  /*1540*/  IMAD R21, R26.reuse, R21, R25 ;  /* 0x000000151a157224 */ /* 0x040fe400078e0219 */
[----:B------:R-:W-:Y:S02]  /*1550*/  IMAD.MOV R25, RZ, RZ, -R4 ;  /* 0x000000ffff197224 */ /* 0x000fe400078e0a04 */
[----:B------:R-:W-:Y:S01]  /*1560*/  IMAD.MOV.U32 R4, RZ, RZ, R5 ;  /* 0x000000ffff047224 */ /* 0x000fe200078e0005 */
[----:B------:R-:W-:Y:S01]  /*1570*/  SHF.R.S32.HI R5, RZ, 0x1f, R14 ;  /* 0x0000001fff057819 */ /* 0x000fe2000001140e */
[--C-:B------:R-:W-:Y:S01]  /*1580*/  @!P1 IMAD.IADD R19, R19, 0x1, -R26.reuse ;  /* 0x0000000113139824 */ /* 0x100fe200078e0a1a */
[C---:B------:R-:W-:Y:S01]  /*1590*/  ISETP.GT.U32.AND P1, PT, R26.reuse, R15, PT ;  /* 0x0000000f1a00720c */ /* 0x040fe20003f24070 */
[----:B------:R-:W-:Y:S01]  /*15a0*/  @!P0 IMAD.IADD R13, R13, 0x1, -R26 ;  /* 0x000000010d0d8824 */ /* 0x000fe200078e0a1a */
[C---:B------:R-:W-:Y:S01]  /*15b0*/  ISETP.GT.U32.AND P0, PT, R26.reuse, R16, PT ;  /* 0x000000101a00720c */ /* 0x040fe20003f04070 */
[----:B------:R-:W-:Y:S01]  /*15c0*/  @!P3 IMAD.MOV R4, RZ, RZ, -R4 ;  /* 0x000000ffff04b224 */ /* 0x000fe200078e0a04 */
[C---:B------:R-:W-:Y:S01]  /*15d0*/  ISETP.GT.U32.AND P3, PT, R26.reuse, R17, PT ;  /* 0x000000111a00720c */ /* 0x040fe20003f64070 */
[----:B------:R-:W-:Y:S01]  /*15e0*/  IMAD.MOV R22, RZ, RZ, -R22 ;  /* 0x000000ffff167224 */ /* 0x000fe200078e0a16 */
[----:B------:R-:W-:Y:S01]  /*15f0*/  LEA.HI R14, R5, R14, RZ, 0x5 ;  /* 0x0000000e050e7211 */ /* 0x000fe200078f28ff */
[----:B------:R-:W-:Y:S01]  /*1600*/  IMAD.MOV R23, RZ, RZ, -R23 ;  /* 0x000000ffff177224 */ /* 0x000fe200078e0a17 */
[----:B------:R-:W0:Y:S01]  /*1610*/  LDC R5, c[0x0][0x240] ;  /* 0x00009000ff057b82 */ /* 0x000e220000000800 */
[----:B------:R-:W-:Y:S01]  /*1620*/  @!P6 IMAD.IADD R7, R7, 0x1, -R26 ;  /* 0x000000010707e824 */ /* 0x000fe200078e0a1a */
[C---:B------:R-:W-:Y:S01]  /*1630*/  ISETP.GT.U32.AND P6, PT, R26.reuse, R18, PT ;  /* 0x000000121a00720c */ /* 0x040fe20003fc4070 */
[----:B------:R-:W-:-:S02]  /*1640*/  IMAD R22, R26, R22, R27 ;  /* 0x000000161a167224 */ /* 0x000fc400078e021b */
[----:B------:R-:W-:Y:S01]  /*1650*/  @!P4 IMAD.MOV R6, RZ, RZ, -R6 ;  /* 0x000000ffff06c224 */ /* 0x000fe200078e0a06 */
[C---:B------:R-:W-:Y:S01]  /*1660*/  ISETP.GT.U32.AND P4, PT, R26.reuse, R8, PT ;  /* 0x000000081a00720c */ /* 0x040fe20003f84070 */
[C---:B------:R-:W-:Y:S02]  /*1670*/  IMAD R23, R26.reuse, R23, R29 ;  /* 0x000000171a177224 */ /* 0x040fe400078e021d */
[----:B------:R-:W-:Y:S01]  /*1680*/  @!P5 IMAD.MOV R7, RZ, RZ, -R7 ;  /* 0x000000ffff07d224 */ /* 0x000fe200078e0a07 */
[C---:B------:R-:W-:Y:S01]  /*1690*/  ISETP.GT.U32.AND P5, PT, R26.reuse, R19, PT ;  /* 0x000000131a00720c */ /* 0x040fe20003fa4070 */
[----:B------:R-:W-:Y:S01]  /*16a0*/  @!P2 IMAD.MOV R13, RZ, RZ, -R13 ;  /* 0x000000ffff0da224 */ /* 0x000fe200078e0a0d */
[C---:B------:R-:W-:Y:S01]  /*16b0*/  ISETP.GT.U32.AND P2, PT, R26.reuse, R20, PT ;  /* 0x000000141a00720c */ /* 0x040fe20003f44070 */
[--C-:B------:R-:W-:Y:S01]  /*16c0*/  @!P1 IMAD.IADD R15, R15, 0x1, -R26.reuse ;  /* 0x000000010f0f9824 */ /* 0x100fe200078e0a1a */
[----:B------:R-:W-:Y:S01]  /*16d0*/  ISETP.GT.U32.AND P1, PT, R26, R21, PT ;  /* 0x000000151a00720c */ /* 0x000fe20003f24070 */
[--C-:B------:R-:W-:Y:S01]  /*16e0*/  @!P0 IMAD.IADD R16, R16, 0x1, -R26.reuse ;  /* 0x0000000110108824 */ /* 0x100fe200078e0a1a */
[C---:B------:R-:W-:Y:S01]  /*16f0*/  ISETP.GT.U32.AND P0, PT, R26.reuse, R22, PT ;  /* 0x000000161a00720c */ /* 0x040fe20003f04070 */
[----:B------:R-:W-:Y:S01]  /*1700*/  @!P3 IMAD.IADD R17, R17, 0x1, -R26 ;  /* 0x000000011111b824 */ /* 0x000fe200078e0a1a */
[----:B------:R-:W-:Y:S01]  /*1710*/  ISETP.GT.U32.AND P3, PT, R26, R23, PT ;  /* 0x000000171a00720c */ /* 0x000fe20003f64070 */
[----:B------:R-:W-:-:S02]  /*1720*/  IMAD.MOV R24, RZ, RZ, -R24 ;  /* 0x000000ffff187224 */ /* 0x000fc400078e0a18 */
[C---:B------:R-:W-:Y:S02]  /*1730*/  IMAD R25, R26.reuse, R25, R33 ;  /* 0x000000191a197224 */ /* 0x040fe400078e0221 */
[----:B------:R-:W-:Y:S02]  /*1740*/  IMAD R24, R26, R24, R31 ;  /* 0x000000181a187224 */ /* 0x000fe400078e021f */
[--C-:B------:R-:W-:Y:S02]  /*1750*/  @!P4 IMAD.IADD R8, R8, 0x1, -R26.reuse ;  /* 0x000000010808c824 */ /* 0x100fe400078e0a1a */
[--C-:B------:R-:W-:Y:S01]  /*1760*/  @!P5 IMAD.IADD R19, R19, 0x1, -R26.reuse ;  /* 0x000000011313d824 */ /* 0x100fe200078e0a1a */
[----:B------:R-:W-:Y:S01]  /*1770*/  ISETP.GT.U32.AND P4, PT, R26, R24, PT ;  /* 0x000000181a00720c */ /* 0x000fe20003f84070 */
[--C-:B------:R-:W-:Y:S01]  /*1780*/  @!P6 IMAD.IADD R18, R18, 0x1, -R26.reuse ;  /* 0x000000011212e824 */ /* 0x100fe200078e0a1a */
[----:B------:R-:W-:Y:S01]  /*1790*/  ISETP.GT.U32.AND P5, PT, R26, R25, PT ;  /* 0x000000191a00720c */ /* 0x000fe20003fa4070 */
[--C-:B------:R-:W-:Y:S01]  /*17a0*/  @!P2 IMAD.IADD R20, R20, 0x1, -R26.reuse ;  /* 0x000000011414a824 */ /* 0x100fe200078e0a1a */
[----:B------:R-:W-:Y:S01]  /*17b0*/  ISETP.GE.AND P6, PT, R30, RZ, PT ;  /* 0x000000ff1e00720c */ /* 0x000fe20003fc6270 */
[--C-:B------:R-:W-:Y:S01]  /*17c0*/  @!P1 IMAD.IADD R21, R21, 0x1, -R26.reuse ;  /* 0x0000000115159824 */ /* 0x100fe200078e0a1a */
[----:B------:R-:W-:Y:S01]  /*17d0*/  ISETP.GE.AND P2, PT, R32, RZ, PT ;  /* 0x000000ff2000720c */ /* 0x000fe20003f46270 */
[--C-:B------:R-:W-:Y:S01]  /*17e0*/  @!P0 IMAD.IADD R22, R22, 0x1, -R26.reuse ;  /* 0x0000000116168824 */ /* 0x100fe200078e0a1a */
[----:B------:R-:W-:Y:S01]  /*17f0*/  ISETP.GE.AND P1, PT, R34, RZ, PT ;  /* 0x000000ff2200720c */ /* 0x000fe20003f26270 */
[--C-:B------:R-:W-:Y:S01]  /*1800*/  @!P3 IMAD.IADD R23, R23, 0x1, -R26.reuse ;  /* 0x000000011717b824 */ /* 0x100fe200078e0a1a */
[----:B------:R-:W-:Y:S01]  /*1810*/  ISETP.GE.AND P0, PT, R35, RZ, PT ;  /* 0x000000ff2300720c */ /* 0x000fe20003f06270 */
[----:B------:R-:W-:Y:S01]  /*1820*/  IMAD R10, R10, UR6, RZ ;  /* 0x000000060a0a7c24 */ /* 0x000fe2000f8e02ff */
[----:B------:R-:W-:Y:S01]  /*1830*/  ISETP.GE.AND P3, PT, R36, RZ, PT ;  /* 0x000000ff2400720c */ /* 0x000fe20003f66270 */
[--C-:B------:R-:W-:Y:S01]  /*1840*/  @!P4 IMAD.IADD R24, R24, 0x1, -R26.reuse ;  /* 0x000000011818c824 */ /* 0x100fe200078e0a1a */
[----:B------:R-:W-:Y:S01]  /*1850*/  ISETP.GE.AND P4, PT, R37, RZ, PT ;  /* 0x000000ff2500720c */ /* 0x000fe20003f86270 */
[----:B------:R-:W-:Y:S01]  /*1860*/  @!P5 IMAD.IADD R25, R25, 0x1, -R26 ;  /* 0x000000011919d824 */ /* 0x000fe200078e0a1a */
[C---:B------:R-:W-:Y:S01]  /*1870*/  ISETP.GT.U32.AND P5, PT, R26.reuse, R20, PT ;  /* 0x000000141a00720c */ /* 0x040fe20003fa4070 */
[----:B------:R-:W-:Y:S01]  /*1880*/  @!P6 IMAD.MOV R15, RZ, RZ, -R15 ;  /* 0x000000ffff0fe224 */ /* 0x000fe200078e0a0f */
        /* <DEDUP_REMOVED lines=8> */
[----:B------:R-:W-:Y:S01]  /*1910*/  ISETP.GT.U32.AND P3, PT, R26, R25, PT ;  /* 0x000000191a00720c */ /* 0x000fe20003f64070 */
[----:B------:R-:W-:Y:S01]  /*1920*/  @!P4 IMAD.MOV R19, RZ, RZ, -R19 ;  /* 0x000000ffff13c224 */ /* 0x000fe200078e0a13 */
[----:B------:R-:W-:Y:S01]  /*1930*/  ISETP.GE.AND P4, PT, R28, RZ, PT ;  /* 0x000000ff1c00720c */ /* 0x000fe20003f86270 */
        /* <DEDUP_REMOVED lines=10> */
[----:B------:R-:W-:Y:S01]  /*19e0*/  @!P3 IMAD.IADD R25, R25, 0x1, -R26 ;  /* 0x000000011919b824 */ /* 0x000fe200078e0a1a */
[----:B------:R-:W-:Y:S01]  /*19f0*/  ISETP.NE.AND P3, PT, R9, RZ, PT ;  /* 0x000000ff0900720c */ /* 0x000fe20003f65270 */
[----:B------:R-:W1:Y:S01]  /*1a00*/  LDC.64 R26, c[0x0][0x218] ;  /* 0x00008600ff1a7b82 */ /* 0x000e620000000a00 */
[----:B------:R-:W-:Y:S01]  /*1a10*/  LOP3.LUT R9, RZ, R9, RZ, 0x33, !PT ;  /* 0x00000009ff097212 */ /* 0x000fe200078e33ff */
[----:B------:R-:W-:Y:S01]  /*1a20*/  @!P5 IMAD.MOV R20, RZ, RZ, -R20 ;  /* 0x000000ffff14d224 */ /* 0x000fe200078e0a14 */
[----:B------:R-:W-:Y:S01]  /*1a30*/  CS2R R28, SRZ ;  /* 0x00000000001c7805 */ /* 0x000fe2000001ff00 */
[----:B------:R-:W-:Y:S01]  /*1a40*/  @!P6 IMAD.MOV R24, RZ, RZ, -R24 ;  /* 0x000000ffff18e224 */ /* 0x000fe200078e0a18 */
[C---:B------:R-:W-:Y:S01]  /*1a50*/  SEL R4, R9.reuse, R4, !P3 ;  /* 0x0000000409047207 */ /* 0x040fe20005800000 */
        /* <DEDUP_REMOVED lines=8> */
[-C--:B0-----:R-:W-:Y:S01]  /*1ae0*/  IMAD R4, R4, R5.reuse, RZ ;  /* 0x0000000504047224 */ /* 0x081fe200078e02ff */
[C---:B------:R-:W-:Y:S01]  /*1af0*/  SEL R16, R9.reuse, R16, !P3 ;  /* 0x0000001009107207 */ /* 0x040fe20005800000 */
[----:B------:R-:W-:Y:S01]  /*1b00*/  IMAD R6, R6, R5, RZ ;  /* 0x0000000506067224 */ /* 0x000fe200078e02ff */
[----:B------:R-:W-:Y:S01]  /*1b10*/  SEL R17, R9, R17, !P3 ;  /* 0x0000001109117207 */ /* 0x000fe20005800000 */
[-C--:B------:R-:W-:Y:S01]  /*1b20*/  IMAD R7, R7, R5.reuse, RZ ;  /* 0x0000000507077224 */ /* 0x080fe200078e02ff */
[----:B------:R-:W-:Y:S01]  /*1b30*/  SEL R8, R9, R8, !P3 ;  /* 0x0000000809087207 */ /* 0x000fe20005800000 */
[-C--:B------:R-:W-:Y:S01]  /*1b40*/  IMAD R13, R13, R5.reuse, RZ ;  /* 0x000000050d0d7224 */ /* 0x080fe200078e02ff */
[----:B------:R-:W-:Y:S01]  /*1b50*/  SEL R18, R9, R18, !P3 ;  /* 0x0000001209127207 */ /* 0x000fe20005800000 */
[----:B------:R-:W-:Y:S01]  /*1b60*/  IMAD R15, R15, R5, RZ ;  /* 0x000000050f0f7224 */ /* 0x000fe200078e02ff */
[C---:B------:R-:W-:Y:S01]  /*1b70*/  SEL R19, R9.reuse, R19, !P3 ;  /* 0x0000001309137207 */ /* 0x040fe20005800000 */
[-C--:B------:R-:W-:Y:S01]  /*1b80*/  IMAD R16, R16, R5.reuse, RZ ;  /* 0x0000000510107224 */ /* 0x080fe200078e02ff */
[----:B------:R-:W-:Y:S01]  /*1b90*/  SEL R20, R9, R20, !P3 ;  /* 0x0000001409147207 */ /* 0x000fe20005800000 */
[----:B------:R-:W-:Y:S01]  /*1ba0*/  IMAD R17, R17, R5, RZ ;  /* 0x0000000511117224 */ /* 0x000fe200078e02ff */
[C---:B------:R-:W-:Y:S01]  /*1bb0*/  SEL R21, R9.reuse, R21, !P3 ;  /* 0x0000001509157207 */ /* 0x040fe20005800000 */
[-C--:B------:R-:W-:Y:S01]  /*1bc0*/  IMAD R8, R8, R5.reuse, RZ ;  /* 0x0000000508087224 */ /* 0x080fe200078e02ff */
[C---:B------:R-:W-:Y:S01]  /*1bd0*/  SEL R22, R9.reuse, R22, !P3 ;  /* 0x0000001609167207 */ /* 0x040fe20005800000 */
[----:B------:R-:W-:Y:S01]  /*1be0*/  IMAD R18, R18, R5, RZ ;  /* 0x0000000512127224 */ /* 0x000fe200078e02ff */
[----:B------:R-:W-:Y:S01]  /*1bf0*/  SEL R23, R9, R23, !P3 ;  /* 0x0000001709177207 */ /* 0x000fe20005800000 */
[-C--:B------:R-:W-:Y:S01]  /*1c00*/  IMAD R19, R19, R5.reuse, RZ ;  /* 0x0000000513137224 */ /* 0x080fe200078e02ff */
[C---:B------:R-:W-:Y:S01]  /*1c10*/  SEL R24, R9.reuse, R24, !P3 ;  /* 0x0000001809187207 */ /* 0x040fe20005800000 */
[----:B------:R-:W-:Y:S01]  /*1c20*/  IMAD R20, R20, R5, RZ ;  /* 0x0000000514147224 */ /* 0x000fe200078e02ff */
[----:B------:R-:W-:Y:S01]  /*1c30*/  SEL R9, R9, R25, !P3 ;  /* 0x0000001909097207 */ /* 0x000fe20005800000 */
[-C--:B------:R-:W-:Y:S01]  /*1c40*/  IMAD R21, R21, R5.reuse, RZ ;  /* 0x0000000515157224 */ /* 0x080fe200078e02ff */
[-C--:B-1----:R-:W-:Y:S01]  /*1c50*/  LEA R153, P1, R6, R26.reuse, 0x1 ;  /* 0x0000001a06997211 */ /* 0x082fe200078208ff */
[-C--:B------:R-:W-:Y:S01]  /*1c60*/  IMAD R22, R22, R5.reuse, RZ ;  /* 0x0000000516167224 */ /* 0x080fe200078e02ff */
[-C--:B------:R-:W-:Y:S01]  /*1c70*/  LEA R152, P0, R7, R26.reuse, 0x1 ;  /* 0x0000001a07987211 */ /* 0x080fe200078008ff */
[-C--:B------:R-:W-:Y:S01]  /*1c80*/  IMAD R23, R23, R5.reuse, RZ ;  /* 0x0000000517177224 */ /* 0x080fe200078e02ff */
[----:B------:R-:W-:Y:S01]  /*1c90*/  CS2R R30, SRZ ;  /* 0x00000000001e7805 */ /* 0x000fe2000001ff00 */
[-C--:B------:R-:W-:Y:S01]  /*1ca0*/  IMAD R24, R24, R5.reuse, RZ ;  /* 0x0000000518187224 */ /* 0x080fe200078e02ff */
[----:B------:R-:W-:Y:S01]  /*1cb0*/  CS2R R32, SRZ ;  /* 0x0000000000207805 */ /* 0x000fe2000001ff00 */
[----:B------:R-:W-:Y:S01]  /*1cc0*/  IMAD R9, R9, R5, RZ ;  /* 0x0000000509097224 */ /* 0x000fe200078e02ff */
[-C--:B------:R-:W-:Y:S01]  /*1cd0*/  LEA R5, P2, R4, R26.reuse, 0x1 ;  /* 0x0000001a04057211 */ /* 0x080fe200078408ff */
[----:B------:R-:W-:Y:S01]  /*1ce0*/  IMAD R11, R11, UR6, RZ ;  /* 0x000000060b0b7c24 */ /* 0x000fe2000f8e02ff */
[----:B------:R-:W-:Y:S01]  /*1cf0*/  CS2R R34, SRZ ;  /* 0x0000000000227805 */ /* 0x000fe2000001ff00 */
[----:B------:R-:W-:Y:S01]  /*1d00*/  IMAD R175, R188, 0x1d, RZ ;  /* 0x0000001dbcaf7824 */ /* 0x000fe200078e02ff */
[----:B------:R-:W-:Y:S01]  /*1d10*/  LEA.HI.X.SX32 R4, R4, R27, 0x1, P2 ;  /* 0x0000001b04047211 */ /* 0x000fe200010f0eff */
[----:B------:R0:W-:Y:S01]  /*1d20*/  STL [R1+0x140], R5 ;  /* 0x0001400501007387 */ /* 0x0001e20000100800 */
[C---:B------:R-:W-:Y:S01]  /*1d30*/  IMAD R185, R188.reuse, 0x1c, RZ ;  /* 0x0000001cbcb97824 */ /* 0x040fe200078e02ff */
[----:B------:R-:W-:Y:S01]  /*1d40*/  CS2R R36, SRZ ;  /* 0x0000000000247805 */ /* 0x000fe2000001ff00 */
[C---:B------:R-:W-:Y:S01]  /*1d50*/  IMAD R245, R188.reuse, 0x1b, RZ ;  /* 0x0000001bbcf57824 */ /* 0x040fe200078e02ff */
[----:B------:R1:W-:Y:S01]  /*1d60*/  STL [R1+0x138], R153 ;  /* 0x0001389901007387 */ /* 0x0003e20000100800 */
[C---:B------:R-:W-:Y:S01]  /*1d70*/  IMAD R241, R188.reuse, 0x1a, RZ ;  /* 0x0000001abcf17824 */ /* 0x040fe200078e02ff */
[----:B------:R-:W-:Y:S01]  /*1d80*/  CS2R R38, SRZ ;  /* 0x0000000000267805 */ /* 0x000fe2000001ff00 */
[C---:B------:R-:W-:Y:S01]  /*1d90*/  IMAD R237, R188.reuse, 0x19, RZ ;  /* 0x00000019bced7824 */ /* 0x040fe200078e02ff */
[----:B------:R2:W-:Y:S01]  /*1da0*/  STL [R1+0x130], R152 ;  /* 0x0001309801007387 */ /* 0x0005e20000100800 */
[C---:B------:R-:W-:Y:S01]  /*1db0*/  IMAD R233, R188.reuse, 0x18, RZ ;  /* 0x00000018bce97824 */ /* 0x040fe200078e02ff */
[-C--:B0-----:R-:W-:Y:S01]  /*1dc0*/  LEA R5, P4, R13, R26.reuse, 0x1 ;  /* 0x0000001a0d057211 */ /* 0x081fe200078808ff */
[C---:B------:R-:W-:Y:S01]  /*1dd0*/  IMAD R229, R188.reuse, 0x17, RZ ;  /* 0x00000017bce57824 */ /* 0x040fe200078e02ff */
[----:B------:R-:W-:Y:S01]  /*1de0*/  CS2R R40, SRZ ;  /* 0x0000000000287805 */ /* 0x000fe2000001ff00 */
[C---:B------:R-:W-:Y:S01]  /*1df0*/  IMAD R225, R188.reuse, 0x16, RZ ;  /* 0x00000016bce17824 */ /* 0x040fe200078e02ff */
[----:B-1----:R-:W-:Y:S01]  /*1e00*/  LEA R153, P6, R15, R26, 0x1 ;  /* 0x0000001a0f997211 */ /* 0x002fe200078c08ff */
[----:B------:R0:W-:Y:S01]  /*1e10*/  STL [R1+0x128], R5 ;  /* 0x0001280501007387 */ /* 0x0001e20000100800 */
[----:B------:R-:W-:Y:S01]  /*1e20*/  IMAD R220, R188, 0x9, RZ ;  /* 0x00000009bcdc7824 */ /* 0x000fe200078e02ff */
[----:B------:R-:W-:-:S02]  /*1e30*/  CS2R R42, SRZ ;  /* 0x00000000002a7805 */ /* 0x000fc4000001ff00 */
[-C--:B--2---:R-:W-:Y:S01]  /*1e40*/  LEA R152, P5, R16, R26.reuse, 0x1 ;  /* 0x0000001a10987211 */ /* 0x084fe200078a08ff */
[----:B------:R1:W-:Y:S01]  /*1e50*/  STL [R1+0x120], R153 ;  /* 0x0001209901007387 */ /* 0x0003e20000100800 */
[C---:B------:R-:W-:Y:S01]  /*1e60*/  IMAD.SHL.U32 R216, R188.reuse, 0x8, RZ ;  /* 0x00000008bcd87824 */ /* 0x040fe200078e00ff */
[----:B------:R-:W-:Y:S01]  /*1e70*/  UMOV UR6, UR4 ;  /* 0x0000000400067c82 */ /* 0x000fe20008000000 */
[C---:B------:R-:W-:Y:S01]  /*1e80*/  IMAD R212, R188.reuse, 0x7, RZ ;  /* 0x00000007bcd47824 */ /* 0x040fe200078e02ff */
[----:B------:R2:W-:Y:S01]  /*1e90*/  STL [R1+0x118], R152 ;  /* 0x0001189801007387 */ /* 0x0005e20000100800 */
[C---:B------:R-:W-:Y:S01]  /*1ea0*/  IMAD R208, R188.reuse, 0x6, RZ ;  /* 0x00000006bcd07824 */ /* 0x040fe200078e02ff */
[----:B0-----:R-:W-:Y:S01]  /*1eb0*/  LEA R5, P3, R17, R26, 0x1 ;  /* 0x0000001a11057211 */ /* 0x001fe200078608ff */
[C---:B------:R-:W-:Y:S02]  /*1ec0*/  IMAD R204, R188.reuse, 0x5, RZ ;  /* 0x00000005bccc7824 */ /* 0x040fe400078e02ff */
[----:B------:R-:W-:-:S02]  /*1ed0*/  IMAD.SHL.U32 R200, R188, 0x4, RZ ;  /* 0x00000004bcc87824 */ /* 0x000fc400078e00ff */
[----:B------:R0:W-:Y:S01]  /*1ee0*/  STL [R1+0x80], R5 ;  /* 0x0000800501007387 */ /* 0x0001e20000100800 */
[----:B-1----:R-:W-:Y:S01]  /*1ef0*/  IMAD R153, R188, 0x13, RZ ;  /* 0x00000013bc997824 */ /* 0x002fe200078e02ff */
[-C--:B--2---:R-:W-:Y:S02]  /*1f00*/  LEA R152, P2, R8, R26.reuse, 0x1 ;  /* 0x0000001a08987211 */ /* 0x084fe400078408ff */
[----:B------:R1:W-:Y:S01]  /*1f10*/  STL [R1+0x13c], R4 ;  /* 0x00013c0401007387 */ /* 0x0003e20000100800 */
[C---:B------:R-:W-:Y:S02]  /*1f20*/  IMAD R196, R188.reuse, 0x3, RZ ;  /* 0x00000003bcc47824 */ /* 0x040fe400078e02ff */
[----:B------:R-:W-:Y:S01]  /*1f30*/  IMAD.SHL.U32 R193, R188, 0x2, RZ ;  /* 0x00000002bcc17824 */ /* 0x000fe200078e00ff */
[----:B------:R-:W-:Y:S01]  /*1f40*/  STL [R1+0x78], R152 ;  /* 0x0000789801007387 */ /* 0x000fe20000100800 */
[-C--:B0-----:R-:W-:Y:S02]  /*1f50*/  LEA.HI.X.SX32 R5, R6, R27.reuse, 0x1, P1 ;  /* 0x0000001b06057211 */ /* 0x081fe400008f0eff */
[----:B------:R-:W-:Y:S01]  /*1f60*/  LEA.HI.X.SX32 R6, R7, R27, 0x1, P0 ;  /* 0x0000001b07067211 */ /* 0x000fe200000f0eff */
[----:B------:R-:W-:Y:S01]  /*1f70*/  IMAD R7, R188, 0xb, RZ ;  /* 0x0000000bbc077824 */ /* 0x000fe200078e02ff */
[-C--:B-1----:R-:W-:Y:S01]  /*1f80*/  LEA R4, P1, R18, R26.reuse, 0x1 ;  /* 0x0000001a12047211 */ /* 0x082fe200078208ff */
[----:B------:R0:W-:Y:S04]  /*1f90*/  STL [R1+0x134], R5 ;  /* 0x0001340501007387 */ /* 0x0001e80000100800 */
[----:B------:R1:W-:Y:S04]  /*1fa0*/  STL [R1+0x70], R4 ;  /* 0x0000700401007387 */ /* 0x0003e80000100800 */
[----:B------:R2:W-:Y:S01]  /*1fb0*/  STL [R1+0x12c], R6 ;  /* 0x00012c0601007387 */ /* 0x0005e20000100800 */
[----:B0-----:R-:W-:-:S02]  /*1fc0*/  LEA R5, P0, R19, R26, 0x1 ;  /* 0x0000001a13057211 */ /* 0x001fc400078008ff */
[----:B-1----:R-:W-:-:S03]  /*1fd0*/  LEA.HI.X.SX32 R4, R13, R27, 0x1, P4 ;  /* 0x0000001b0d047211 */ /* 0x002fc600020f0eff */
[----:B------:R0:W-:Y:S01]  /*1fe0*/  STL [R1+0x68], R5 ;  /* 0x0000680501007387 */ /* 0x0001e20000100800 */
[-C--:B------:R-:W-:Y:S01]  /*1ff0*/  LEA R169, P4, R20, R26.reuse, 0x1 ;  /* 0x0000001a14a97211 */ /* 0x080fe200078808ff */
[----:B------:R-:W-:Y:S01]  /*2000*/  IMAD.SHL.U32 R13, R188, 0x10, RZ ;  /* 0x00000010bc0d7824 */ /* 0x000fe200078e00ff */
[----:B--2---:R-:W1:Y:S01]  /*2010*/  LDC R6, c[0x0][0x23c] ;  /* 0x00008f00ff067b82 */ /* 0x004e620000000800 */
[----:B------:R2:W-:Y:S01]  /*2020*/  STL [R1+0x124], R4 ;  /* 0x0001240401007387 */ /* 0x0005e20000100800 */
[-C--:B------:R-:W-:Y:S02]  /*2030*/  LEA.HI.X.SX32 R172, R20, R27.reuse, 0x1, P4 ;  /* 0x0000001b14ac7211 */ /* 0x080fe400020f0eff */
[-C--:B0-----:R-:W-:Y:S01]  /*2040*/  LEA.HI.X.SX32 R5, R15, R27.reuse, 0x1, P6 ;  /* 0x0000001b0f057211 */ /* 0x081fe200030f0eff */
[----:B------:R-:W-:Y:S01]  /*2050*/  IMAD R15, R188, 0x11, RZ ;  /* 0x00000011bc0f7824 */ /* 0x000fe200078e02ff */
[CC--:B------:R-:W-:Y:S02]  /*2060*/  LEA R168, P6, R21.reuse, R26.reuse, 0x1 ;  /* 0x0000001a15a87211 */ /* 0x0c0fe400078c08ff */
[-C--:B--2---:R-:W-:Y:S01]  /*2070*/  LEA.HI.X.SX32 R4, R16, R27.reuse, 0x1, P5 ;  /* 0x0000001b10047211 */ /* 0x084fe200028f0eff */
[----:B------:R0:W-:Y:S01]  /*2080*/  STL [R1+0x11c], R5 ;  /* 0x00011c0501007387 */ /* 0x0001e20000100800 */
[-C--:B------:R-:W-:Y:S01]  /*2090*/  LEA.HI.X.SX32 R161, R21, R27.reuse, 0x1, P6 ;  /* 0x0000001b15a17211 */ /* 0x080fe200030f0eff */
[----:B------:R-:W-:Y:S01]  /*20a0*/  IMAD.WIDE R20, R11, 0x2, RZ ;  /* 0x000000020b147825 */ /* 0x000fe200078e02ff */
[C---:B------:R-:W-:Y:S01]  /*20b0*/  LEA R160, P5, R22.reuse, R26, 0x1 ;  /* 0x0000001a16a07211 */ /* 0x040fe200078a08ff */
[----:B------:R2:W-:Y:S03]  /*20c0*/  STL [R1+0x114], R4 ;  /* 0x0001140401007387 */ /* 0x0005e60000100800 */
[-C--:B------:R-:W-:Y:S01]  /*20d0*/  LEA.HI.X.SX32 R176, R22, R27.reuse, 0x1, P5 ;  /* 0x0000001b16b07211 */ /* 0x080fe200028f0eff */
[----:B------:R-:W-:Y:S01]  /*20e0*/  IMAD.WIDE R186, R171, 0x2, R20 ;  /* 0x00000002abba7825 */ /* 0x000fe200078e0214 */
[----:B0-----:R-:W-:-:S03]  /*20f0*/  LEA.HI.X.SX32 R5, R17, R27, 0x1, P3 ;  /* 0x0000001b11057211 */ /* 0x001fc600018f0eff */
[----:B------:R-:W-:Y:S01]  /*2100*/  IMAD.WIDE R16, R10, 0x2, RZ ;  /* 0x000000020a107825 */ /* 0x000fe200078e02ff */
[----:B------:R-:W-:Y:S02]  /*2110*/  SHF.R.S32.HI R10, RZ, 0x5, R14 ;  /* 0x00000005ff0a7819 */ /* 0x000fe4000001140e */
[-C--:B--2---:R-:W-:Y:S01]  /*2120*/  LEA.HI.X.SX32 R4, R8, R27.reuse, 0x1, P2 ;  /* 0x0000001b08047211 */ /* 0x084fe200010f0eff */
[----:B------:R0:W-:Y:S01]  /*2130*/  STL [R1+0x7c], R5 ;  /* 0x00007c0501007387 */ /* 0x0001e20000100800 */
[----:B------:R-:W-:Y:S01]  /*2140*/  IMAD R8, R188, 0xd, RZ ;  /* 0x0000000dbc087824 */ /* 0x000fe200078e02ff */
[-C--:B------:R-:W-:Y:S01]  /*2150*/  LEA R157, P3, R23, R26.reuse, 0x1 ;  /* 0x0000001a179d7211 */ /* 0x080fe200078608ff */
[--C-:B------:R-:W-:Y:S01]  /*2160*/  IMAD.WIDE R190, R171, 0x2, R16.reuse ;  /* 0x00000002abbe7825 */ /* 0x100fe200078e0210 */
[----:B------:R2:W-:Y:S01]  /*2170*/  STL [R1+0x74], R4 ;  /* 0x0000740401007387 */ /* 0x0005e20000100800 */
[----:B------:R-:W-:Y:S02]  /*2180*/  LEA R155, P2, R24, R26, 0x1 ;  /* 0x0000001a189b7211 */ /* 0x000fe400078408ff */
[----:B------:R-:W-:Y:S01]  /*2190*/  IMAD.WIDE R194, R165, 0x2, R16 ;  /* 0x00000002a5c27825 */ /* 0x000fe200078e0210 */
[----:B------:R-:W-:-:S02]  /*21a0*/  LEA.HI.X.SX32 R180, R23, R27, 0x1, P3 ;  /* 0x0000001b17b47211 */ /* 0x000fc400018f0eff */
[-C--:B0-----:R-:W-:Y:S01]  /*21b0*/  LEA.HI.X.SX32 R5, R18, R27.reuse, 0x1, P1 ;  /* 0x0000001b12057211 */ /* 0x081fe200008f0eff */
[--C-:B------:R-:W-:Y:S01]  /*21c0*/  IMAD.WIDE R22, R159, 0x2, R16.reuse ;  /* 0x000000029f167825 */ /* 0x100fe200078e0210 */
[----:B------:R-:W-:Y:S02]  /*21d0*/  LEA R154, P1, R9, R26, 0x1 ;  /* 0x0000001a099a7211 */ /* 0x000fe400078208ff */
[-C--:B--2---:R-:W-:Y:S01]  /*21e0*/  LEA.HI.X.SX32 R4, R19, R27.reuse, 0x1, P0 ;  /* 0x0000001b13047211 */ /* 0x084fe200000f0eff */
[----:B------:R0:W-:Y:S01]  /*21f0*/  STL [R1+0x6c], R5 ;  /* 0x00006c0501007387 */ /* 0x0001e20000100800 */
[C---:B------:R-:W-:Y:S01]  /*2200*/  IMAD R19, R188.reuse, 0x12, RZ ;  /* 0x00000012bc137824 */ /* 0x040fe200078e02ff */
[-C--:B------:R-:W-:Y:S01]  /*2210*/  LEA.HI.X.SX32 R170, R9, R27.reuse, 0x1, P1 ;  /* 0x0000001b09aa7211 */ /* 0x080fe200008f0eff */
[----:B------:R-:W-:Y:S01]  /*2220*/  IMAD R9, R188, 0xe, RZ ;  /* 0x0000000ebc097824 */ /* 0x000fe200078e02ff */
[----:B------:R-:W-:Y:S01]  /*2230*/  STL [R1+0x64], R4 ;  /* 0x0000640401007387 */ /* 0x000fe20000100800 */
[----:B------:R-:W-:Y:S01]  /*2240*/  LEA.HI.X.SX32 R164, R24, R27, 0x1, P2 ;  /* 0x0000001b18a47211 */ /* 0x000fe200010f0eff */
[----:B------:R-:W-:Y:S01]  /*2250*/  IMAD.WIDE R162, R179, 0x2, R16 ;  /* 0x00000002b3a27825 */ /* 0x000fe200078e0210 */
[----:B------:R-:W-:Y:S01]  /*2260*/  CS2R R24, SRZ ;  /* 0x0000000000187805 */ /* 0x000fe2000001ff00 */
[----:B------:R-:W-:Y:S01]  /*2270*/  STL [R1+0x110], R10 ;  /* 0x0001100a01007387 */ /* 0x000fe20000100800 */
[----:B------:R-:W-:-:S02]  /*2280*/  CS2R R26, SRZ ;  /* 0x00000000001a7805 */ /* 0x000fc4000001ff00 */
[----:B0-----:R-:W-:Y:S01]  /*2290*/  LOP3.LUT R5, R12, 0x1f, RZ, 0xc0, !PT ;  /* 0x0000001f0c057812 */ /* 0x001fe200078ec0ff */
[----:B------:R-:W-:Y:S01]  /*22a0*/  IMAD R12, R188, 0xf, RZ ;  /* 0x0000000fbc0c7824 */ /* 0x000fe200078e02ff */
[----:B------:R0:W-:Y:S01]  /*22b0*/  STL.64 [R1+0xd8], R190 ;  /* 0x0000d8be01007387 */ /* 0x0001e20000100a00 */
[----:B------:R-:W-:-:S03]  /*22c0*/  IMAD.WIDE R166, R175, 0x2, R16 ;  /* 0x00000002afa67825 */ /* 0x000fc600078e0210 */
[----:B------:R2:W-:Y:S01]  /*22d0*/  STL.64 [R1+0xd0], R186 ;  /* 0x0000d0ba01007387 */ /* 0x0005e20000100a00 */
[----:B-1----:R-:W-:Y:S02]  /*22e0*/  IMAD R5, R5, R6, RZ ;  /* 0x0000000605057224 */ /* 0x002fe400078e02ff */
[----:B------:R-:W-:Y:S01]  /*22f0*/  IMAD R6, R188, 0xc, RZ ;  /* 0x0000000cbc067824 */ /* 0x000fe200078e02ff */
[----:B------:R-:W-:Y:S01]  /*2300*/  STL.64 [R1+0xc8], R194 ;  /* 0x0000c8c201007387 */ /* 0x000fe20000100a00 */
[----:B------:R-:W-:-:S04]  /*2310*/  IMAD.WIDE R182, R185, 0x2, R16 ;  /* 0x00000002b9b67825 */ /* 0x000fc800078e0210 */
[----:B0-----:R-:W-:-:S04]  /*2320*/  IMAD.WIDE R190, R165, 0x2, R20 ;  /* 0x00000002a5be7825 */ /* 0x001fc800078e0214 */
[C---:B--2---:R-:W-:Y:S01]  /*2330*/  IMAD.WIDE R186, R153.reuse, 0x2, R16 ;  /* 0x0000000299ba7825 */ /* 0x044fe200078e0210 */
[----:B------:R0:W-:Y:S03]  /*2340*/  STL.64 [R1+0xc0], R190 ;  /* 0x0000c0be01007387 */ /* 0x0001e60000100a00 */
[----:B------:R-:W-:Y:S01]  /*2350*/  IMAD.WIDE R152, R153, 0x2, R20 ;  /* 0x0000000299987825 */ /* 0x000fe200078e0214 */
[----:B------:R1:W-:Y:S03]  /*2360*/  STL.64 [R1+0xb8], R186 ;  /* 0x0000b8ba01007387 */ /* 0x0003e60000100a00 */
[--C-:B------:R-:W-:Y:S01]  /*2370*/  IMAD.WIDE R10, R245, 0x2, R16.reuse ;  /* 0x00000002f50a7825 */ /* 0x100fe200078e0210 */
[----:B------:R2:W-:Y:S03]  /*2380*/  STL.64 [R1+0xb0], R152 ;  /* 0x0000b09801007387 */ /* 0x0005e60000100a00 */
[----:B------:R-:W-:-:S04]  /*2390*/  IMAD.WIDE R242, R241, 0x2, R16 ;  /* 0x00000002f1f27825 */ /* 0x000fc800078e0210 */
[----:B0-----:R-:W-:-:S04]  /*23a0*/  IMAD.WIDE R190, R19, 0x2, R16 ;  /* 0x0000000213be7825 */ /* 0x001fc800078e0210 */
[----:B-1----:R-:W-:Y:S01]  /*23b0*/  IMAD.WIDE R186, R19, 0x2, R20 ;  /* 0x0000000213ba7825 */ /* 0x002fe200078e0214 */
[----:B------:R-:W-:Y:S03]  /*23c0*/  STL.64 [R1+0xa8], R190 ;  /* 0x0000a8be01007387 */ /* 0x000fe60000100a00 */
[C---:B--2---:R-:W-:Y:S01]  /*23d0*/  IMAD.WIDE R152, R15.reuse, 0x2, R16 ;  /* 0x000000020f987825 */ /* 0x044fe200078e0210 */
[----:B------:R-:W-:Y:S03]  /*23e0*/  STL.64 [R1+0xa0], R186 ;  /* 0x0000a0ba01007387 */ /* 0x000fe60000100a00 */
[----:B------:R-:W-:Y:S01]  /*23f0*/  IMAD.WIDE R18, R15, 0x2, R20 ;  /* 0x000000020f127825 */ /* 0x000fe200078e0214 */
[----:B------:R0:W-:Y:S03]  /*2400*/  STL.64 [R1+0x98], R152 ;  /* 0x0000989801007387 */ /* 0x0001e60000100a00 */
[--C-:B------:R-:W-:Y:S01]  /*2410*/  IMAD.WIDE R14, R13, 0x2, R16.reuse ;  /* 0x000000020d0e7825 */ /* 0x100fe200078e0210 */
[----:B------:R1:W-:Y:S03]  /*2420*/  STL.64 [R1+0x90], R18 ;  /* 0x0000901201007387 */ /* 0x0003e60000100a00 */
[--C-:B------:R-:W-:Y:S01]  /*2430*/  IMAD.WIDE R238, R237, 0x2, R16.reuse ;  /* 0x00000002edee7825 */ /* 0x100fe200078e0210 */
[----:B------:R2:W-:Y:S03]  /*2440*/  STL.64 [R1+0x88], R14 ;  /* 0x0000880e01007387 */ /* 0x0005e60000100a00 */
[----:B------:R-:W-:-:S04]  /*2450*/  IMAD.WIDE R234, R233, 0x2, R16 ;  /* 0x00000002e9ea7825 */ /* 0x000fc800078e0210 */
[----:B0-----:R-:W-:-:S04]  /*2460*/  IMAD.WIDE R152, R13, 0x2, R20 ;  /* 0x000000020d987825 */ /* 0x001fc800078e0214 */
[C---:B-1----:R-:W-:Y:S01]  /*2470*/  IMAD.WIDE R18, R12.reuse, 0x2, R16 ;  /* 0x000000020c127825 */ /* 0x042fe200078e0210 */
[----:B------:R-:W-:Y:S03]  /*2480*/  STL.64 [R1+0x58], R152 ;  /* 0x0000589801007387 */ /* 0x000fe60000100a00 */
[----:B--2---:R-:W-:Y:S01]  /*2490*/  IMAD.WIDE R14, R12, 0x2, R20 ;  /* 0x000000020c0e7825 */ /* 0x004fe200078e0214 */
        /* <DEDUP_REMOVED lines=18> */
[----:B------:R0:W-:Y:S03]  /*25c0*/  STL.64 [R1+0x18], R14 ;  /* 0x0000180e01007387 */ /* 0x0001e60000100a00 */
[----:B--2---:R-:W-:Y:S01]  /*25d0*/  IMAD.WIDE R8, R7, 0x2, R20 ;  /* 0x0000000207087825 */ /* 0x004fe200078e0214 */
[----:B------:R0:W-:Y:S03]  /*25e0*/  STL.64 [R1+0x10], R12 ;  /* 0x0000100c01007387 */ /* 0x0001e60000100a00 */
[--C-:B------:R-:W-:Y:S01]  /*25f0*/  IMAD.WIDE R6, R248, 0x2, R16.reuse ;  /* 0x00000002f8067825 */ /* 0x100fe200078e0210 */
[----:B------:R0:W-:Y:S03]  /*2600*/  STL.64 [R1+0x8], R8 ;  /* 0x0000080801007387 */ /* 0x0001e60000100a00 */
[--C-:B------:R-:W-:Y:S01]  /*2610*/  IMAD.WIDE R214, R212, 0x2, R16.reuse ;  /* 0x00000002d4d67825 */ /* 0x100fe200078e0210 */
[----:B------:R0:W-:Y:S03]  /*2620*/  STL.64 [R1], R6 ;  /* 0x0000000601007387 */ /* 0x0001e60000100a00 */
[----:B------:R-:W-:-:S04]  /*2630*/  IMAD.WIDE R210, R208, 0x2, R16 ;  /* 0x00000002d0d27825 */ /* 0x000fc800078e0210 */
        /* <DEDUP_REMOVED lines=25> */
[----:B------:R-:W-:Y:S02]  /*27d0*/  IMAD.U32 R186, RZ, RZ, UR18 ;  /* 0x00000012ffba7e24 */ /* 0x000fe4000f8e00ff */
[----:B------:R-:W-:Y:S02]  /*27e0*/  IMAD.U32 R187, RZ, RZ, UR19 ;  /* 0x00000013ffbb7e24 */ /* 0x000fe4000f8e00ff */
[----:B------:R-:W-:Y:S01]  /*27f0*/  IMAD.U32 R4, RZ, RZ, UR7 ;  /* 0x00000007ff047e24 */ /* 0x000fe2000f8e00ff */
[----:B0-----:R-:W-:-:S06]  /*2800*/  UMOV UR7, 0x80000020 ;  /* 0x8000002000077882 */ /* 0x001fcc0000000000 */
.L_x_1:
[----:B------:R-:W-:Y:S01]  /*2810*/  ISETP.GT.AND P2, PT, R4, RZ, PT ;  /* 0x000000ff0400720c */ /* 0x000fe20003f44270 */
[----:B------:R-:W-:Y:S01]  /*2820*/  STL [R1+0x260], R176 ;  /* 0x000260b001007387 */ /* 0x000fe20000100800 */
[-C--:B-----5:R-:W-:Y:S02]  /*2830*/  IADD3 R8, P1, R20, R186.reuse, RZ ;  /* 0x000000ba14087210 */ /* 0x0a0fe40007f3e0ff */
[----:B------:R-:W-:Y:S01]  /*2840*/  IADD3 R6, P0, R16, R186, RZ ;  /* 0x000000ba10067210 */ /* 0x000fe20007f1e0ff */
[----:B------:R-:W-:Y:S01]  /*2850*/  STL.64 [R1+0x258], R160 ;  /* 0x000258a001007387 */ /* 0x000fe20000100a00 */
[----:B------:R-:W-:Y:S01]  /*2860*/  PRMT R153, RZ, 0x7610, R153 ;  /* 0x00007610ff997816 */ /* 0x000fe20000000099 */
[--C-:B------:R-:W-:Y:S01]  /*2870*/  IMAD.X R9, R21, 0x1, R187.reuse, P1 ;  /* 0x0000000115097824 */ /* 0x100fe200008e06bb */
[----:B------:R-:W-:Y:S01]  /*2880*/  PRMT R156, RZ, 0x7610, R156 ;  /* 0x00007610ff9c7816 */ /* 0x000fe2000000009c */
[----:B------:R-:W-:Y:S01]  /*2890*/  IMAD.X R7, R17, 0x1, R187, P0 ;  /* 0x0000000111077824 */ /* 0x000fe200000e06bb */
[----:B------:R-:W-:Y:S01]  /*28a0*/  ISETP.GT.AND P3, PT, R4, 0x1, PT ;  /* 0x000000010400780c */ /* 0x000fe20003f64270 */
[----:B------:R-:W-:Y:S04]  /*28b0*/  STL.64 [R1+0x250], R168 ;  /* 0x000250a801007387 */ /* 0x000fe80000100a00 */
[----:B------:R0:W2:Y:S01]  /*28c0*/  @P2 LDG.E.U16 R153, desc[UR14][R8.64] ;  /* 0x0000000e08992981 */ /* 0x0000a2000c1e1500 */
[----:B------:R-:W-:-:S03]  /*28d0*/  PRMT R247, RZ, 0x7610, R247 ;  /* 0x00007610fff77816 */ /* 0x000fc600000000f7 */
[----:B------:R-:W-:Y:S04]  /*28e0*/  STL [R1+0x24c], R172 ;  /* 0x00024cac01007387 */ /* 0x000fe80000100800 */
[----:B------:R1:W3:Y:S01]  /*28f0*/  @P2 LDG.E.U16 R156, desc[UR14][R6.64] ;  /* 0x0000000e069c2981 */ /* 0x0002e2000c1e1500 */
[----:B0-----:R-:W-:-:S03]  /*2900*/  IADD3 R8, P1, R188, R186, RZ ;  /* 0x000000babc087210 */ /* 0x001fc60007f3e0ff */
[----:B------:R-:W-:Y:S04]  /*2910*/  STL [R1+0x14c], R3 ;  /* 0x00014c0301007387 */ /* 0x000fe80000100800 */
[----:B------:R-:W-:Y:S01]  /*2920*/  STL [R1+0x148], R2 ;  /* 0x0001480201007387 */ /* 0x000fe20000100800 */
[----:B-1----:R-:W-:Y:S01]  /*2930*/  IADD3 R6, P0, R190, R186, RZ ;  /* 0x000000babe067210 */ /* 0x002fe20007f1e0ff */
[----:B------:R-:W-:Y:S02]  /*2940*/  IMAD.X R9, R189, 0x1, R187, P1 ;  /* 0x00000001bd097824 */ /* 0x000fe400008e06bb */
[----:B------:R-:W-:Y:S01]  /*2950*/  STL [R1+0x144], R0 ;  /* 0x0001440001007387 */ /* 0x000fe20000100800 */
[----:B------:R-:W-:-:S03]  /*2960*/  ISETP.GT.AND P2, PT, R4, 0x2, PT ;  /* 0x000000020400780c */ /* 0x000fc60003f44270 */
[----:B------:R0:W-:Y:S01]  /*2970*/  STL [R1+0x248], R0 ;  /* 0x0002480001007387 */ /* 0x0001e20000100800 */
[----:B------:R-:W-:-:S03]  /*2980*/  IMAD.X R7, R191, 0x1, R187, P0 ;  /* 0x00000001bf077824 */ /* 0x000fc600000e06bb */
[----:B------:R1:W4:Y:S01]  /*2990*/  @P3 LDG.E.U16 R247, desc[UR14][R8.64] ;  /* 0x0000000e08f73981 */ /* 0x000322000c1e1500 */
[----:B------:R-:W-:Y:S02]  /*29a0*/  PRMT R250, RZ, 0x7610, R250 ;  /* 0x00007610fffa7816 */ /* 0x000fe400000000fa */
[----:B------:R-:W-:Y:S01]  /*29b0*/  PRMT R181, RZ, 0x7610, R181 ;  /* 0x00007610ffb57816 */ /* 0x000fe200000000b5 */
[----:B------:R-:W-:Y:S01]  /*29c0*/  STL [R1+0x154], R20 ;  /* 0x0001541401007387 */ /* 0x000fe20000100800 */
[----:B0-----:R-:W-:Y:S02]  /*29d0*/  PRMT R0, RZ, 0x7610, R0 ;  /* 0x00007610ff007816 */ /* 0x001fe40000000000 */
[----:B------:R-:W-:Y:S01]  /*29e0*/  PRMT R177, RZ, 0x7610, R177 ;  /* 0x00007610ffb17816 */ /* 0x000fe200000000b1 */
[----:B------:R-:W-:Y:S01]  /*29f0*/  STL [R1+0x150], R21 ;  /* 0x0001501501007387 */ /* 0x000fe20000100800 */
[----:B-1----:R-:W-:-:S03]  /*2a00*/  IADD3 R8, P1, R192, R186, RZ ;  /* 0x000000bac0087210 */ /* 0x002fc60007f3e0ff */
[----:B------:R0:W4:Y:S02]  /*2a10*/  @P3 LDG.E.U16 R0, desc[UR14][R6.64] ;  /* 0x0000000e06003981 */ /* 0x000124000c1e1500 */
[--C-:B------:R-:W-:Y:S01]  /*2a20*/  IMAD.X R9, R193, 0x1, R187.reuse, P1 ;  /* 0x00000001c1097824 */ /* 0x100fe200008e06bb */
[----:B------:R-:W-:Y:S01]  /*2a30*/  ISETP.GT.AND P3, PT, R4, 0x3, PT ;  /* 0x000000030400780c */ /* 0x000fe20003f64270 */
[----:B------:R-:W-:Y:S04]  /*2a40*/  STL [R1+0x15c], R16 ;  /* 0x00015c1001007387 */ /* 0x000fe80000100800 */
[----:B------:R1:W2:Y:S01]  /*2a50*/  @P2 LDG.E.U16 R250, desc[UR14][R8.64] ;  /* 0x0000000e08fa2981 */ /* 0x0002a2000c1e1500 */
[-C--:B0-----:R-:W-:Y:S02]  /*2a60*/  IADD3 R6, P0, R194, R186.reuse, RZ ;  /* 0x000000bac2067210 */ /* 0x081fe40007f1e0ff */
[----:B------:R-:W-:Y:S01]  /*2a70*/  PRMT R176, RZ, 0x7610, R176 ;  /* 0x00007610ffb07816 */ /* 0x000fe200000000b0 */
[----:B------:R-:W-:Y:S02]  /*2a80*/  STL [R1+0x158], R17 ;  /* 0x0001581101007387 */ /* 0x000fe40000100800 */
[----:B------:R-:W-:Y:S01]  /*2a90*/  IMAD.X R7, R195, 0x1, R187, P0 ;  /* 0x00000001c3077824 */ /* 0x000fe200000e06bb */
[----:B-1----:R-:W-:-:S04]  /*2aa0*/  IADD3 R8, P1, R196, R186, RZ ;  /* 0x000000bac4087210 */ /* 0x002fc80007f3e0ff */
[----:B------:R0:W3:Y:S01]  /*2ab0*/  @P2 LDG.E.U16 R181, desc[UR14][R6.64] ;  /* 0x0000000e06b52981 */ /* 0x0000e2000c1e1500 */
[----:B------:R-:W-:Y:S01]  /*2ac0*/  IMAD.X R9, R197, 0x1, R187, P1 ;  /* 0x00000001c5097824 */ /* 0x000fe200008e06bb */
[----:B0-----:R-:W-:-:S04]  /*2ad0*/  IADD3 R6, P0, R198, R186, RZ ;  /* 0x000000bac6067210 */ /* 0x001fc80007f1e0ff */
[----:B------:R0:W4:Y:S01]  /*2ae0*/  @P3 LDG.E.U16 R177, desc[UR14][R8.64] ;  /* 0x0000000e08b13981 */ /* 0x000122000c1e1500 */
[----:B------:R-:W-:Y:S01]  /*2af0*/  IMAD.X R7, R199, 0x1, R187, P0 ;  /* 0x00000001c7077824 */ /* 0x000fe200000e06bb */
[----:B------:R-:W-:-:S04]  /*2b00*/  ISETP.GT.AND P2, PT, R4, 0x4, PT ;  /* 0x000000040400780c */ /* 0x000fc80003f44270 */
[----:B------:R1:W4:Y:S01]  /*2b10*/  @P3 LDG.E.U16 R176, desc[UR14][R6.64] ;  /* 0x0000000e06b03981 */ /* 0x000322000c1e1500 */
[----:B0-----:R-:W-:Y:S02]  /*2b20*/  IADD3 R8, P1, R200, R186, RZ ;  /* 0x000000bac8087210 */ /* 0x001fe40007f3e0ff */
[----:B------:R-:W-:-:S03]  /*2b30*/  PRMT R173, RZ, 0x7610, R173 ;  /* 0x00007610ffad7816 */ /* 0x000fc600000000ad */
[--C-:B------:R-:W-:Y:S01]  /*2b40*/  IMAD.X R9, R201, 0x1, R187.reuse, P1 ;  /* 0x00000001c9097824 */ /* 0x100fe200008e06bb */
[----:B------:R-:W-:Y:S02]  /*2b50*/  ISETP.GT.AND P3, PT, R4, 0x5, PT ;  /* 0x000000050400780c */ /* 0x000fe40003f64270 */
[----:B-1----:R-:W-:Y:S02]  /*2b60*/  IADD3 R6, P0, R202, R186, RZ ;  /* 0x000000baca067210 */ /* 0x002fe40007f1e0ff */
[----:B------:R0:W4:Y:S01]  /*2b70*/  @P2 LDG.E.U16 R173, desc[UR14][R8.64] ;  /* 0x0000000e08ad2981 */ /* 0x000122000c1e1500 */
[----:B------:R-:W-:Y:S02]  /*2b80*/  PRMT R172, RZ, 0x7610, R172 ;  /* 0x00007610ffac7816 */ /* 0x000fe400000000ac */
[----:B------:R-:W-:Y:S01]  /*2b90*/  IMAD.X R7, R203, 0x1, R187, P0 ;  /* 0x00000001cb077824 */ /* 0x000fe200000e06bb */
[----:B------:R-:W-:-:S04]  /*2ba0*/  PRMT R169, RZ, 0x7610, R169 ;  /* 0x00007610ffa97816 */ /* 0x000fc800000000a9 */
[----:B------:R1:W4:Y:S01]  /*2bb0*/  @P2 LDG.E.U16 R172, desc[UR14][R6.64] ;  /* 0x0000000e06ac2981 */ /* 0x000322000c1e1500 */
[----:B0-----:R-:W-:Y:S02]  /*2bc0*/  IADD3 R8, P1, R204, R186, RZ ;  /* 0x000000bacc087210 */ /* 0x001fe40007f3e0ff */
[----:B------:R-:W-:-:S03]  /*2bd0*/  ISETP.GT.AND P2, PT, R4, 0x6, PT ;  /* 0x000000060400780c */ /* 0x000fc60003f44270 */
[----:B------:R-:W-:-:S05]  /*2be0*/  IMAD.X R9, R205, 0x1, R187, P1 ;  /* 0x00000001cd097824 */ /* 0x000fca00008e06bb */
[----:B------:R0:W4:Y:S01]  /*2bf0*/  @P3 LDG.E.U16 R169, desc[UR14][R8.64] ;  /* 0x0000000e08a93981 */ /* 0x000122000c1e1500 */
[-C--:B-1----:R-:W-:Y:S02]  /*2c00*/  IADD3 R6, P0, R206, R186.reuse, RZ ;  /* 0x000000bace067210 */ /* 0x082fe40007f1e0ff */
[----:B------:R-:W-:Y:S02]  /*2c10*/  PRMT R12, RZ, 0x7610, R12 ;  /* 0x00007610ff0c7816 */ /* 0x000fe4000000000c */
[----:B------:R-:W-:Y:S02]  /*2c20*/  PRMT R13, RZ, 0x7610, R13 ;  /* 0x00007610ff0d7816 */ /* 0x000fe4000000000d */
[----:B0-----:R-:W-:Y:S01]  /*2c30*/  IADD3 R8, P1, R208, R186, RZ ;  /* 0x000000bad0087210 */ /* 0x001fe20007f3e0ff */
[----:B------:R-:W-:-:S04]  /*2c40*/  IMAD.X R7, R207, 0x1, R187, P0 ;  /* 0x00000001cf077824 */ /* 0x000fc800000e06bb */
[----:B------:R-:W-:Y:S01]  /*2c50*/  IMAD.X R9, R209, 0x1, R187, P1 ;  /* 0x00000001d1097824 */ /* 0x000fe200008e06bb */
[----:B------:R0:W4:Y:S04]  /*2c60*/  @P3 LDG.E.U16 R13, desc[UR14][R6.64] ;  /* 0x0000000e060d3981 */ /* 0x000128000c1e1500 */
[----:B------:R1:W4:Y:S04]  /*2c70*/  @P2 LDG.E.U16 R12, desc[UR14][R8.64] ;  /* 0x0000000e080c2981 */ /* 0x000328000c1e1500 */
[----:B------:R-:W-:Y:S04]  /*2c80*/  STL [R1+0x164], R188 ;  /* 0x000164bc01007387 */ /* 0x000fe80000100800 */
        /* <DEDUP_REMOVED lines=13> */
[----:B------:R1:W-:Y:S04]  /*2d60*/  STL [R1+0x19c], R202 ;  /* 0x00019cca01007387 */ /* 0x0003e80000100800 */
[----:B------:R-:W-:Y:S04]  /*2d70*/  STL [R1+0x198], R203 ;  /* 0x000198cb01007387 */ /* 0x000fe80000100800 */
[----:B------:R-:W-:Y:S01]  /*2d80*/  STL [R1+0x1a4], R204 ;  /* 0x0001a4cc01007387 */ /* 0x000fe20000100800 */
[----:B0-----:R-:W-:-:S02]  /*2d90*/  IADD3 R6, P0, R210, R186, RZ ;  /* 0x000000bad2067210 */ /* 0x001fc40007f1e0ff */
[----:B------:R-:W-:-:S03]  /*2da0*/  ISETP.GT.AND P3, PT, R4, 0x7, PT ;  /* 0x000000070400780c */ /* 0x000fc60003f64270 */
[----:B------:R-:W-:Y:S01]  /*2db0*/  IMAD.X R7, R211, 0x1, R187, P0 ;  /* 0x00000001d3077824 */ /* 0x000fe200000e06bb */
[----:B-1----:R-:W-:Y:S02]  /*2dc0*/  PRMT R202, RZ, 0x7610, R202 ;  /* 0x00007610ffca7816 */ /* 0x002fe400000000ca */
[----:B------:R-:W-:Y:S02]  /*2dd0*/  IADD3 R8, P1, R212, R186, RZ ;  /* 0x000000bad4087210 */ /* 0x000fe40007f3e0ff */
[----:B------:R-:W-:-:S03]  /*2de0*/  PRMT R152, RZ, 0x7610, R152 ;  /* 0x00007610ff987816 */ /* 0x000fc60000000098 */
[----:B------:R-:W-:Y:S01]  /*2df0*/  IMAD.X R9, R213, 0x1, R187, P1 ;  /* 0x00000001d5097824 */ /* 0x000fe200008e06bb */
[----:B------:R-:W-:Y:S01]  /*2e00*/  PRMT R168, RZ, 0x7610, R168 ;  /* 0x00007610ffa87816 */ /* 0x000fe200000000a8 */
[----:B--2---:R-:W-:Y:S04]  /*2e10*/  STL [R1+0x10c], R250 ;  /* 0x00010cfa01007387 */ /* 0x004fe80000100800 */
[----:B------:R-:W-:Y:S04]  /*2e20*/  STL [R1+0x1a0], R205 ;  /* 0x0001a0cd01007387 */ /* 0x000fe80000100800 */
[----:B---3--:R-:W-:Y:S04]  /*2e30*/  STL [R1+0x108], R181 ;  /* 0x000108b501007387 */ /* 0x008fe80000100800 */
[----:B------:R-:W-:Y:S04]  /*2e40*/  STL [R1+0x1ac], R206 ;  /* 0x0001acce01007387 */ /* 0x000fe80000100800 */
[----:B------:R-:W-:Y:S04]  /*2e50*/  STL [R1+0x1a8], R207 ;  /* 0x0001a8cf01007387 */ /* 0x000fe80000100800 */
[----:B------:R-:W-:Y:S04]  /*2e60*/  STL [R1+0x1b4], R208 ;  /* 0x0001b4d001007387 */ /* 0x000fe80000100800 */
[----:B----4-:R-:W-:Y:S04]  /*2e70*/  STL [R1+0x104], R177 ;  /* 0x000104b101007387 */ /* 0x010fe80000100800 */
[----:B------:R-:W-:Y:S04]  /*2e80*/  STL [R1+0x1b0], R209 ;  /* 0x0001b0d101007387 */ /* 0x000fe80000100800 */
[----:B------:R-:W-:Y:S04]  /*2e90*/  STL [R1+0x100], R176 ;  /* 0x000100b001007387 */ /* 0x000fe80000100800 */
[----:B------:R0:W-:Y:S02]  /*2ea0*/  STL [R1+0x1bc], R210 ;  /* 0x0001bcd201007387 */ /* 0x0001e40000100800 */
[----:B0-----:R-:W-:-:S06]  /*2eb0*/  PRMT R210, RZ, 0x7610, R210 ;  /* 0x00007610ffd27816 */ /* 0x001fcc00000000d2 */
[----:B------:R0:W2:Y:S01]  /*2ec0*/  @P2 LDG.E.U16 R210, desc[UR14][R6.64] ;  /* 0x0000000e06d22981 */ /* 0x0000a2000c1e1500 */
[----:B------:R-:W-:Y:S02]  /*2ed0*/  ISETP.GT.AND P2, PT, R4, 0x8, PT ;  /* 0x000000080400780c */ /* 0x000fe40003f44270 */
[----:B0-----:R-:W-:-:S05]  /*2ee0*/  IADD3 R6, P0, R214, R186, RZ ;  /* 0x000000bad6067210 */ /* 0x001fca0007f1e0ff */
[----:B------:R-:W-:Y:S01]  /*2ef0*/  IMAD.X R7, R215, 0x1, R187, P0 ;  /* 0x00000001d7077824 */ /* 0x000fe200000e06bb */
[----:B------:R-:W-:-:S04]  /*2f00*/  PRMT R205, RZ, 0x7610, R205 ;  /* 0x00007610ffcd7816 */ /* 0x000fc800000000cd */
[----:B------:R0:W3:Y:S04]  /*2f10*/  @P3 LDG.E.U16 R202, desc[UR14][R6.64] ;  /* 0x0000000e06ca3981 */ /* 0x0000e8000c1e1500 */
[----:B------:R-:W4:Y:S01]  /*2f20*/  @P3 LDG.E.U16 R205, desc[UR14][R8.64] ;  /* 0x0000000e08cd3981 */ /* 0x000f22000c1e1500 */
[----:B0-----:R-:W-:Y:S02]  /*2f30*/  IADD3 R6, P0, R218, R186, RZ ;  /* 0x000000bada067210 */ /* 0x001fe40007f1e0ff */
[----:B------:R-:W-:-:S03]  /*2f40*/  ISETP.GT.AND P3, PT, R4, 0x9, PT ;  /* 0x000000090400780c */ /* 0x000fc60003f64270 */
[----:B------:R-:W-:Y:S01]  /*2f50*/  IMAD.X R7, R219, 0x1, R187, P0 ;  /* 0x00000001db077824 */ /* 0x000fe200000e06bb */
[----:B------:R-:W-:Y:S04]  /*2f60*/  STL [R1+0x1b8], R211 ;  /* 0x0001b8d301007387 */ /* 0x000fe80000100800 */
[----:B------:R0:W3:Y:S04]  /*2f70*/  @P2 LDG.E.U16 R152, desc[UR14][R6.64] ;  /* 0x0000000e06982981 */ /* 0x0000e8000c1e1500 */
[----:B------:R-:W-:Y:S01]  /*2f80*/  STL [R1+0xec], R12 ;  /* 0x0000ec0c01007387 */ /* 0x000fe20000100800 */
[----:B0-----:R-:W-:-:S03]  /*2f90*/  IADD3 R6, P0, R222, R186, RZ ;  /* 0x000000bade067210 */ /* 0x001fc60007f1e0ff */
[----:B------:R0:W-:Y:S04]  /*2fa0*/  STL [R1+0xf0], R13 ;  /* 0x0000f00d01007387 */ /* 0x0001e80000100800 */
[----:B------:R-:W3:Y:S01]  /*2fb0*/  LDL.64 R176, [R1+0x8] ;  /* 0x0000080001b07983 */ /* 0x000ee20000100a00 */
[----:B------:R-:W-:-:S03]  /*2fc0*/  IMAD.X R7, R223, 0x1, R187, P0 ;  /* 0x00000001df077824 */ /* 0x000fc600000e06bb */
[----:B0-----:R-:W3:Y:S04]  /*2fd0*/  LDL.64 R12, [R1] ;  /* 0x00000000010c7983 */ /* 0x001ee80000100a00 */
[----:B------:R-:W3:Y:S04]  /*2fe0*/  @P3 LDG.E.U16 R168, desc[UR14][R6.64] ;  /* 0x0000000e06a83981 */ /* 0x000ee8000c1e1500 */
[----:B------:R-:W-:Y:S04]  /*2ff0*/  STL [R1+0xf8], R172 ;  /* 0x0000f8ac01007387 */ /* 0x000fe80000100800 */
[----:B------:R0:W-:Y:S04]  /*3000*/  STL [R1+0xfc], R173 ;  /* 0x0000fcad01007387 */ /* 0x0001e80000100800 */
[----:B0-----:R-:W3:Y:S01]  /*3010*/  LDL.64 R172, [R1+0x10] ;  /* 0x0000100001ac7983 */ /* 0x001ee20000100a00 */
[----:B------:R-:W-:-:S02]  /*3020*/  IADD3 R8, P1, R216, R186, RZ ;  /* 0x000000bad8087210 */ /* 0x000fc40007f3e0ff */
[----:B------:R-:W-:-:S03]  /*3030*/  PRMT R19, RZ, 0x7610, R19 ;  /* 0x00007610ff137816 */ /* 0x000fc60000000013 */
[----:B------:R-:W-:-:S05]  /*3040*/  IMAD.X R9, R217, 0x1, R187, P1 ;  /* 0x00000001d9097824 */ /* 0x000fca00008e06bb */
[----:B------:R0:W3:Y:S01]  /*3050*/  @P2 LDG.E.U16 R19, desc[UR14][R8.64] ;  /* 0x0000000e08132981 */ /* 0x0000e2000c1e1500 */
[----:B------:R-:W-:Y:S02]  /*3060*/  PRMT R246, RZ, 0x7610, R246 ;  /* 0x00007610fff67816 */ /* 0x000fe400000000f6 */
[----:B0-----:R-:W-:Y:S02]  /*3070*/  IADD3 R8, P1, R220, R186, RZ ;  /* 0x000000badc087210 */ /* 0x001fe40007f3e0ff */
[----:B------:R-:W-:-:S03]  /*3080*/  ISETP.GT.AND P2, PT, R4, 0xa, PT ;  /* 0x0000000a0400780c */ /* 0x000fc60003f44270 */
        /* <DEDUP_REMOVED lines=8> */
[----:B------:R-:W-:Y:S01]  /*3110*/  PRMT R160, RZ, 0x7610, R160 ;  /* 0x00007610ffa07816 */ /* 0x000fe200000000a0 */
[----:B--2---:R-:W-:Y:S04]  /*3120*/  STL [R1+0x1c0], R210 ;  /* 0x0001c0d201007387 */ /* 0x004fe80000100800 */
[----:B------:R-:W-:Y:S04]  /*3130*/  STL [R1+0x1c8], R212 ;  /* 0x0001c8d401007387 */ /* 0x000fe80000100800 */
[----:B------:R-:W-:Y:S04]  /*3140*/  STL [R1+0x1c4], R213 ;  /* 0x0001c4d501007387 */ /* 0x000fe80000100800 */
[----:B------:R-:W-:Y:S04]  /*3150*/  STL [R1+0x1d0], R214 ;  /* 0x0001d0d601007387 */ /* 0x000fe80000100800 */
[----:B------:R-:W-:Y:S04]  /*3160*/  STL [R1+0x1cc], R215 ;  /* 0x0001ccd701007387 */ /* 0x000fe80000100800 */
[----:B------:R-:W-:Y:S04]  /*3170*/  STL [R1+0xf4], R169 ;  /* 0x0000f4a901007387 */ /* 0x000fe80000100800 */
[----:B----4-:R-:W-:Y:S04]  /*3180*/  STL [R1+0x1d4], R205 ;  /* 0x0001d4cd01007387 */ /* 0x010fe80000100800 */
[----:B---3--:R-:W-:Y:S04]  /*3190*/  STL [R1+0x1d8], R202 ;  /* 0x0001d8ca01007387 */ /* 0x008fe80000100800 */
[----:B------:R-:W-:Y:S04]  /*31a0*/  STL [R1+0x1e0], R216 ;  /* 0x0001e0d801007387 */ /* 0x000fe80000100800 */
[----:B------:R-:W-:Y:S04]  /*31b0*/  STL [R1+0x1dc], R217 ;  /* 0x0001dcd901007387 */ /* 0x000fe80000100800 */
[----:B------:R-:W-:Y:S04]  /*31c0*/  STL [R1+0x1e8], R218 ;  /* 0x0001e8da01007387 */ /* 0x000fe80000100800 */
[----:B------:R-:W-:Y:S04]  /*31d0*/  STL [R1+0x1e4], R219 ;  /* 0x0001e4db01007387 */ /* 0x000fe80000100800 */
[----:B------:R-:W-:Y:S04]  /*31e0*/  STL [R1+0x1f0], R220 ;  /* 0x0001f0dc01007387 */ /* 0x000fe80000100800 */
[----:B------:R-:W-:Y:S01]  /*31f0*/  STL [R1+0x1ec], R221 ;  /* 0x0001ecdd01007387 */ /* 0x000fe20000100800 */
[----:B0-----:R-:W-:-:S03]  /*3200*/  IADD3 R8, P1, R176, R186, RZ ;  /* 0x000000bab0087210 */ /* 0x001fc60007f3e0ff */
[----:B------:R-:W-:Y:S01]  /*3210*/  STL [R1+0x1f8], R222 ;  /* 0x0001f8de01007387 */ /* 0x000fe20000100800 */
[----:B------:R-:W-:-:S03]  /*3220*/  IADD3 R6, P0, R12, R186, RZ ;  /* 0x000000ba0c067210 */ /* 0x000fc60007f1e0ff */
[----:B------:R-:W-:Y:S01]  /*3230*/  STL [R1+0x1f4], R223 ;  /* 0x0001f4df01007387 */ /* 0x000fe20000100800 */
[----:B------:R-:W-:-:S03]  /*3240*/  IMAD.X R9, R177, 0x1, R187, P1 ;  /* 0x00000001b1097824 */ /* 0x000fc600008e06bb */
[----:B------:R0:W-:Y:S01]  /*3250*/  STL [R1+0x60], R168 ;  /* 0x000060a801007387 */ /* 0x0001e20000100800 */
[----:B------:R-:W-:-:S03]  /*3260*/  IMAD.X R7, R13, 0x1, R187, P0 ;  /* 0x000000010d077824 */ /* 0x000fc600000e06bb */
[----:B------:R-:W2:Y:S04]  /*3270*/  @P3 LDG.E.U16 R160, desc[UR14][R8.64] ;  /* 0x0000000e08a03981 */ /* 0x000ea8000c1e1500 */
[----:B------:R1:W3:Y:S04]  /*3280*/  @P2 LDG.E.U16 R161, desc[UR14][R6.64] ;  /* 0x0000000e06a12981 */ /* 0x0002e8000c1e1500 */
[----:B0-----:R-:W4:Y:S04]  /*3290*/  LDL.64 R168, [R1+0x18] ;  /* 0x0000180001a87983 */ /* 0x001f280000100a00 */
[----:B------:R-:W-:Y:S04]  /*32a0*/  STL [R1+0x200], R248 ;  /* 0x000200f801007387 */ /* 0x000fe80000100800 */
[----:B------:R-:W-:Y:S01]  /*32b0*/  STL [R1+0x1fc], R249 ;  /* 0x0001fcf901007387 */ /* 0x000fe20000100800 */
[----:B-1----:R-:W-:-:S03]  /*32c0*/  IADD3 R6, P0, R172, R186, RZ ;  /* 0x000000baac067210 */ /* 0x002fc60007f1e0ff */
[----:B------:R-:W4:Y:S01]  /*32d0*/  LDL.64 R12, [R1+0x20] ;  /* 0x00002000010c7983 */ /* 0x000f220000100a00 */
[----:B------:R-:W-:Y:S01]  /*32e0*/  PRMT R210, RZ, 0x7610, R210 ;  /* 0x00007610ffd27816 */ /* 0x000fe200000000d2 */
[----:B------:R-:W-:Y:S01]  /*32f0*/  IMAD.X R7, R173, 0x1, R187, P0 ;  /* 0x00000001ad077824 */ /* 0x000fe200000e06bb */
[----:B------:R-:W-:Y:S01]  /*3300*/  ISETP.GT.AND P2, PT, R4, 0xc, PT ;  /* 0x0000000c0400780c */ /* 0x000fe20003f44270 */
[----:B------:R-:W4:Y:S04]  /*3310*/  LDL.LU R176, [R1+0x260] ;  /* 0x0002600001b07983 */ /* 0x000f280000300800 */
[----:B------:R0:W4:Y:S01]  /*3320*/  @P3 LDG.E.U16 R210, desc[UR14][R6.64] ;  /* 0x0000000e06d23981 */ /* 0x000122000c1e1500 */
[----:B------:R-:W-:-:S03]  /*3330*/  PRMT R223, RZ, 0x7610, R223 ;  /* 0x00007610ffdf7816 */ /* 0x000fc600000000df */
[----:B------:R-:W4:Y:S01]  /*3340*/  LDL.64 R172, [R1+0x28] ;  /* 0x0000280001ac7983 */ /* 0x000f220000100a00 */
[----:B------:R-:W-:-:S03]  /*3350*/  PRMT R212, RZ, 0x7610, R212 ;  /* 0x00007610ffd47816 */ /* 0x000fc600000000d4 */
[----:B--2---:R-:W-:Y:S04]  /*3360*/  STL [R1+0xe0], R160 ;  /* 0x0000e0a001007387 */ /* 0x004fe80000100800 */
[----:B---3--:R1:W-:Y:S01]  /*3370*/  STL [R1+0xe4], R161 ;  /* 0x0000e4a101007387 */ /* 0x0083e20000100800 */
[----:B----4-:R-:W-:-:S05]  /*3380*/  IADD3 R8, P1, R168, R186, RZ ;  /* 0x000000baa8087210 */ /* 0x010fca0007f3e0ff */
[----:B------:R-:W-:Y:S01]  /*3390*/  IMAD.X R9, R169, 0x1, R187, P1 ;  /* 0x00000001a9097824 */ /* 0x000fe200008e06bb */
[----:B-1----:R-:W2:Y:S04]  /*33a0*/  LDL.64 R160, [R1+0x30] ;  /* 0x0000300001a07983 */ /* 0x002ea80000100a00 */
[----:B------:R1:W3:Y:S01]  /*33b0*/  @P2 LDG.E.U16 R223, desc[UR14][R8.64] ;  /* 0x0000000e08df2981 */ /* 0x0002e2000c1e1500 */
[----:B0-----:R-:W-:-:S05]  /*33c0*/  IADD3 R6, P0, R12, R186, RZ ;  /* 0x000000ba0c067210 */ /* 0x001fca0007f1e0ff */
[----:B------:R-:W-:Y:S01]  /*33d0*/  IMAD.X R7, R13, 0x1, R187, P0 ;  /* 0x000000010d077824 */ /* 0x000fe200000e06bb */
[----:B------:R-:W-:Y:S04]  /*33e0*/  STL [R1+0x20c], R210 ;  /* 0x00020cd201007387 */ /* 0x000fe80000100800 */
[----:B------:R2:W4:Y:S04]  /*33f0*/  @P2 LDG.E.U16 R212, desc[UR14][R6.64] ;  /* 0x0000000e06d42981 */ /* 0x000528000c1e1500 */
[----:B------:R-:W4:Y:S04]  /*3400*/  LDL.64 R168, [R1+0x38] ;  /* 0x0000380001a87983 */ /* 0x000f280000100a00 */
[----:B------:R-:W4:Y:S01]  /*3410*/  LDL.64 R12, [R1+0x40] ;  /* 0x00004000010c7983 */ /* 0x000f220000100a00 */
[----:B------:R-:W-:-:S02]  /*3420*/  ISETP.GT.AND P3, PT, R4, 0xd, PT ;  /* 0x0000000d0400780c */ /* 0x000fc40003f64270 */
[----:B-1----:R-:W-:Y:S02]  /*3430*/  IADD3 R8, P1, R172, R186, RZ ;  /* 0x000000baac087210 */ /* 0x002fe40007f3e0ff */
[----:B------:R-:W-:Y:S02]  /*3440*/  PRMT R217, RZ, 0x7610, R217 ;  /* 0x00007610ffd97816 */ /* 0x000fe400000000d9 */
[----:B------:R-:W-:Y:S01]  /*3450*/  PRMT R202, RZ, 0x7610, R202 ;  /* 0x00007610ffca7816 */ /* 0x000fe200000000ca */
[----:B------:R-:W-:Y:S01]  /*3460*/  IMAD.X R9, R173, 0x1, R187, P1 ;  /* 0x00000001ad097824 */ /* 0x000fe200008e06bb */
[----:B------:R-:W-:-:S05]  /*3470*/  ISETP.GT.AND P2, PT, R4, 0xe, PT ;  /* 0x0000000e0400780c */ /* 0x000fca0003f44270 */
[----:B------:R0:W4:Y:S01]  /*3480*/  @P3 LDG.E.U16 R217, desc[UR14][R8.64] ;  /* 0x0000000e08d93981 */ /* 0x000122000c1e1500 */
[----:B------:R-:W-:Y:S02]  /*3490*/  PRMT R211, RZ, 0x7610, R211 ;  /* 0x00007610ffd37816 */ /* 0x000fe400000000d3 */
[----:B------:R-:W-:Y:S02]  /*34a0*/  PRMT R208, RZ, 0x7610, R208 ;  /* 0x00007610ffd07816 */ /* 0x000fe400000000d0 */
[----:B--2---:R-:W-:Y:S01]  /*34b0*/  IADD3 R6, P0, R160, R186, RZ ;  /* 0x000000baa0067210 */ /* 0x004fe20007f1e0ff */
[----:B---3--:R-:W-:Y:S04]  /*34c0*/  STL [R1+0x204], R223 ;  /* 0x000204df01007387 */ /* 0x008fe80000100800 */
[----:B------:R-:W-:-:S05]  /*34d0*/  IMAD.X R7, R161, 0x1, R187, P0 ;  /* 0x00000001a1077824 */ /* 0x000fca00000e06bb */
[----:B------:R1:W2:Y:S04]  /*34e0*/  @P3 LDG.E.U16 R202, desc[UR14][R6.64] ;  /* 0x0000000e06ca3981 */ /* 0x0002a8000c1e1500 */
[----:B----4-:R-:W-:Y:S04]  /*34f0*/  STL [R1+0x208], R212 ;  /* 0x000208d401007387 */ /* 0x010fe80000100800 */
[----:B------:R-:W-:Y:S01]  /*3500*/  STL [R1+0xe8], R171 ;  /* 0x0000e8ab01007387 */ /* 0x000fe20000100800 */
[----:B0-----:R-:W-:-:S03]  /*3510*/  IADD3 R8, P1, R168, R186, RZ ;  /* 0x000000baa8087210 */ /* 0x001fc60007f3e0ff */
[----:B------:R-:W3:Y:S01]  /*3520*/  LDL.64 R172, [R1+0x48] ;  /* 0x0000480001ac7983 */ /* 0x000ee20000100a00 */
[----:B-1----:R-:W-:-:S03]  /*3530*/  IADD3 R6, P0, R12, R186, RZ ;  /* 0x000000ba0c067210 */ /* 0x002fc60007f1e0ff */
[----:B------:R-:W4:Y:S01]  /*3540*/  LDL.64 R160, [R1+0x50] ;  /* 0x0000500001a07983 */ /* 0x000f220000100a00 */
[--C-:B------:R-:W-:Y:S02]  /*3550*/  IMAD.X R9, R169, 0x1, R187.reuse, P1 ;  /* 0x00000001a9097824 */ /* 0x100fe400008e06bb */
[----:B------:R-:W-:-:S03]  /*3560*/  IMAD.X R7, R13, 0x1, R187, P0 ;  /* 0x000000010d077824 */ /* 0x000fc600000e06bb */
[----:B------:R3:W4:Y:S04]  /*3570*/  @P2 LDG.E.U16 R211, desc[UR14][R8.64] ;  /* 0x0000000e08d32981 */ /* 0x000728000c1e1500 */
[----:B------:R4:W4:Y:S01]  /*3580*/  @P2 LDG.E.U16 R208, desc[UR14][R6.64] ;  /* 0x0000000e06d02981 */ /* 0x000922000c1e1500 */
[----:B------:R-:W-:-:S03]  /*3590*/  ISETP.GT.AND P3, PT, R4, 0xf, PT ;  /* 0x0000000f0400780c */ /* 0x000fc60003f64270 */
[----:B------:R-:W-:Y:S01]  /*35a0*/  STL [R1+0x210], R217 ;  /* 0x000210d901007387 */ /* 0x000fe20000100800 */
[----:B------:R-:W-:Y:S02]  /*35b0*/  PRMT R203, RZ, 0x7610, R203 ;  /* 0x00007610ffcb7816 */ /* 0x000fe400000000cb */
[----:B------:R-:W-:Y:S01]  /*35c0*/  PRMT R200, RZ, 0x7610, R200 ;  /* 0x00007610ffc87816 */ /* 0x000fe200000000c8 */
[----:B--2---:R-:W-:Y:S04]  /*35d0*/  STL [R1+0x214], R202 ;  /* 0x000214ca01007387 */ /* 0x004fe80000100800 */
[----:B------:R-:W2:Y:S04]  /*35e0*/  LDL.64 R12, [R1+0x88] ;  /* 0x00008800010c7983 */ /* 0x000ea80000100a00 */
[----:B------:R-:W2:Y:S01]  /*35f0*/  LDL.64 R168, [R1+0x58] ;  /* 0x0000580001a87983 */ /* 0x000ea20000100a00 */
[----:B---3--:R-:W-:-:S02]  /*3600*/  IADD3 R8, P1, R172, R186, RZ ;  /* 0x000000baac087210 */ /* 0x008fc40007f3e0ff */
[----:B----4-:R-:W-:-:S03]  /*3610*/  IADD3 R6, P0, R160, R186, RZ ;  /* 0x000000baa0067210 */ /* 0x010fc60007f1e0ff */
[--C-:B------:R-:W-:Y:S02]  /*3620*/  IMAD.X R9, R173, 0x1, R187.reuse, P1 ;  /* 0x00000001ad097824 */ /* 0x100fe400008e06bb */
[----:B------:R-:W-:-:S03]  /*3630*/  IMAD.X R7, R161, 0x1, R187, P0 ;  /* 0x00000001a1077824 */ /* 0x000fc600000e06bb */
[----:B------:R-:W3:Y:S04]  /*3640*/  @P3 LDG.E.U16 R203, desc[UR14][R8.64] ;  /* 0x0000000e08cb3981 */ /* 0x000ee8000c1e1500 */
[----:B------:R-:W-:Y:S04]  /*3650*/  STL [R1+0x218], R211 ;  /* 0x000218d301007387 */ /* 0x000fe80000100800 */
[----:B------:R2:W4:Y:S04]  /*3660*/  @P3 LDG.E.U16 R200, desc[UR14][R6.64] ;  /* 0x0000000e06c83981 */ /* 0x000528000c1e1500 */
[----:B------:R-:W-:Y:S04]  /*3670*/  STL [R1+0x21c], R208 ;  /* 0x00021cd001007387 */ /* 0x000fe80000100800 */
[----:B------:R-:W4:Y:S01]  /*3680*/  LDL.64 R160, [R1+0x98] ;  /* 0x0000980001a07983 */ /* 0x000f220000100a00 */
[----:B------:R-:W-:-:S03]  /*3690*/  ISETP.GT.AND P2, PT, R4, 0x10, PT ;  /* 0x000000100400780c */ /* 0x000fc60003f44270 */
[----:B------:R-:W4:Y:S01]  /*36a0*/  LDL.64 R172, [R1+0x90] ;  /* 0x0000900001ac7983 */ /* 0x000f220000100a00 */
[----:B------:R-:W-:Y:S02]  /*36b0*/  PRMT R18, RZ, 0x7610, R18 ;  /* 0x00007610ff127816 */ /* 0x000fe40000000012 */
[----:B------:R-:W-:Y:S02]  /*36c0*/  ISETP.GT.AND P3, PT, R4, 0x11, PT ;  /* 0x000000110400780c */ /* 0x000fe40003f64270 */
[----:B------:R-:W-:Y:S02]  /*36d0*/  PRMT R249, RZ, 0x7610, R249 ;  /* 0x00007610fff97816 */ /* 0x000fe400000000f9 */
[-C--:B--2---:R-:W-:Y:S02]  /*36e0*/  IADD3 R6, P0, R12, R186.reuse, RZ ;  /* 0x000000ba0c067210 */ /* 0x084fe40007f1e0ff */
[----:B------:R-:W-:-:S03]  /*36f0*/  IADD3 R8, P1, R168, R186, RZ ;  /* 0x000000baa8087210 */ /* 0x000fc60007f3e0ff */
[--C-:B------:R-:W-:Y:S02]  /*3700*/  IMAD.X R7, R13, 0x1, R187.reuse, P0 ;  /* 0x000000010d077824 */ /* 0x100fe400000e06bb */
[----:B------:R-:W-:-:S03]  /*3710*/  IMAD.X R9, R169, 0x1, R187, P1 ;  /* 0x00000001a9097824 */ /* 0x000fc600008e06bb */
[----:B------:R0:W2:Y:S04]  /*3720*/  @P2 LDG.E.U16 R18, desc[UR14][R6.64] ;  /* 0x0000000e06122981 */ /* 0x0000a8000c1e1500 */
[----:B---3--:R-:W-:Y:S04]  /*3730*/  STL [R1+0x220], R203 ;  /* 0x000220cb01007387 */ /* 0x008fe80000100800 */
[----:B----4-:R1:W-:Y:S04]  /*3740*/  STL [R1+0x224], R200 ;  /* 0x000224c801007387 */ /* 0x0103e80000100800 */
[----:B------:R-:W3:Y:S04]  /*3750*/  LDL.64 R168, [R1+0xa0] ;  /* 0x0000a00001a87983 */ /* 0x000ee80000100a00 */
[----:B------:R-:W4:Y:S01]  /*3760*/  LDL.64 R12, [R1+0xa8] ;  /* 0x0000a800010c7983 */ /* 0x000f220000100a00 */
[----:B0-----:R-:W-:-:S05]  /*3770*/  IADD3 R6, P0, R160, R186, RZ ;  /* 0x000000baa0067210 */ /* 0x001fca0007f1e0ff */
[----:B------:R-:W-:Y:S01]  /*3780*/  IMAD.X R7, R161, 0x1, R187, P0 ;  /* 0x00000001a1077824 */ /* 0x000fe200000e06bb */
[----:B------:R-:W-:Y:S01]  /*3790*/  PRMT R15, RZ, 0x7610, R15 ;  /* 0x00007610ff0f7816 */ /* 0x000fe2000000000f */
[----:B------:R-:W2:Y:S04]  /*37a0*/  LDL.64 R160, [R1+0xb0] ;  /* 0x0000b00001a07983 */ /* 0x000ea80000100a00 */
[----:B------:R-:W2:Y:S04]  /*37b0*/  @P3 LDG.E.U16 R249, desc[UR14][R6.64] ;  /* 0x0000000e06f93981 */ /* 0x000ea8000c1e1500 */
[----:B------:R0:W2:Y:S01]  /*37c0*/  @P2 LDG.E.U16 R15, desc[UR14][R8.64] ;  /* 0x0000000e080f2981 */ /* 0x0000a2000c1e1500 */
[----:B------:R-:W-:-:S02]  /*37d0*/  PRMT R165, RZ, 0x7610, R165 ;  /* 0x00007610ffa57816 */ /* 0x000fc400000000a5 */
[----:B0-----:R-:W-:Y:S02]  /*37e0*/  IADD3 R8, P1, R172, R186, RZ ;  /* 0x000000baac087210 */ /* 0x001fe40007f3e0ff */
[----:B------:R-:W-:-:S03]  /*37f0*/  ISETP.GT.AND P2, PT, R4, 0x12, PT ;  /* 0x000000120400780c */ /* 0x000fc60003f44270 */
[----:B------:R-:W-:Y:S01]  /*3800*/  IMAD.X R9, R173, 0x1, R187, P1 ;  /* 0x00000001ad097824 */ /* 0x000fe200008e06bb */
[----:B-1----:R-:W-:Y:S01]  /*3810*/  PRMT R200, RZ, 0x7610, R200 ;  /* 0x00007610ffc87816 */ /* 0x002fe200000000c8 */
[----:B------:R-:W2:Y:S04]  /*3820*/  LDL.64 R172, [R1+0xb8] ;  /* 0x0000b80001ac7983 */ /* 0x000ea80000100a00 */
[----:B------:R3:W2:Y:S01]  /*3830*/  @P3 LDG.E.U16 R165, desc[UR14][R8.64] ;  /* 0x0000000e08a53981 */ /* 0x0006a2000c1e1500 */
[----:B------:R-:W-:Y:S02]  /*3840*/  PRMT R216, RZ, 0x7610, R216 ;  /* 0x00007610ffd87816 */ /* 0x000fe400000000d8 */
[-C--:B---3--:R-:W-:Y:S02]  /*3850*/  IADD3 R8, P1, R168, R186.reuse, RZ ;  /* 0x000000baa8087210 */ /* 0x088fe40007f3e0ff */
[----:B----4-:R-:W-:-:S03]  /*3860*/  IADD3 R6, P0, R12, R186, RZ ;  /* 0x000000ba0c067210 */ /* 0x010fc60007f1e0ff */
[--C-:B------:R-:W-:Y:S02]  /*3870*/  IMAD.X R9, R169, 0x1, R187.reuse, P1 ;  /* 0x00000001a9097824 */ /* 0x100fe400008e06bb */
[----:B------:R-:W-:-:S03]  /*3880*/  IMAD.X R7, R13, 0x1, R187, P0 ;  /* 0x000000010d077824 */ /* 0x000fc600000e06bb */
[----:B------:R0:W3:Y:S04]  /*3890*/  @P2 LDG.E.U16 R200, desc[UR14][R8.64] ;  /* 0x0000000e08c82981 */ /* 0x0000e8000c1e1500 */
[----:B------:R1:W4:Y:S04]  /*38a0*/  @P2 LDG.E.U16 R216, desc[UR14][R6.64] ;  /* 0x0000000e06d82981 */ /* 0x000328000c1e1500 */
[----:B--2---:R-:W-:Y:S04]  /*38b0*/  STL [R1+0x23c], R249 ;  /* 0x00023cf901007387 */ /* 0x004fe80000100800 */
[----:B------:R-:W2:Y:S01]  /*38c0*/  LDL.64 R168, [R1+0xc0] ;  /* 0x0000c00001a87983 */ /* 0x000ea20000100a00 */
[----:B------:R-:W-:Y:S01]  /*38d0*/  ISETP.GT.AND P3, PT, R4, 0x13, PT ;  /* 0x000000130400780c */ /* 0x000fe20003f64270 */
[----:B------:R-:W-:Y:S01]  /*38e0*/  IMAD.MOV.U32 R217, RZ, RZ, R161 ;  /* 0x000000ffffd97224 */ /* 0x000fe200078e00a1 */
[----:B0-----:R-:W-:Y:S01]  /*38f0*/  IADD3 R8, P0, R160, R186, RZ ;  /* 0x000000baa0087210 */ /* 0x001fe20007f1e0ff */
[----:B------:R-:W2:Y:S01]  /*3900*/  LDL.64 R12, [R1+0xc8] ;  /* 0x0000c800010c7983 */ /* 0x000ea20000100a00 */
[----:B------:R-:W-:-:S03]  /*3910*/  PRMT R212, RZ, 0x7610, R212 ;  /* 0x00007610ffd47816 */ /* 0x000fc600000000d4 */
[----:B------:R-:W-:Y:S01]  /*3920*/  IMAD.X R9, R217, 0x1, R187, P0 ;  /* 0x00000001d9097824 */ /* 0x000fe200000e06bb */
[----:B------:R-:W-:Y:S02]  /*3930*/  ISETP.GT.AND P0, PT, R4, 0x14, PT ;  /* 0x000000140400780c */ /* 0x000fe40003f04270 */
[----:B------:R-:W-:-:S03]  /*3940*/  PRMT R223, RZ, 0x7610, R223 ;  /* 0x00007610ffdf7816 */ /* 0x000fc600000000df */
[----:B------:R2:W2:Y:S01]  /*3950*/  @P3 LDG.E.U16 R212, desc[UR14][R8.64] ;  /* 0x0000000e08d43981 */ /* 0x0004a2000c1e1500 */
[----:B-1----:R-:W-:Y:S02]  /*3960*/  IADD3 R6, P1, R172, R186, RZ ;  /* 0x000000baac067210 */ /* 0x002fe40007f3e0ff */
[----:B------:R-:W-:-:S03]  /*3970*/  PRMT R220, RZ, 0x7610, R220 ;  /* 0x00007610ffdc7816 */ /* 0x000fc600000000dc */
[----:B------:R-:W-:-:S05]  /*3980*/  IMAD.X R7, R173, 0x1, R187, P1 ;  /* 0x00000001ad077824 */ /* 0x000fca00008e06bb */
[----:B------:R0:W2:Y:S04]  /*3990*/  @P3 LDG.E.U16 R223, desc[UR14][R6.64] ;  /* 0x0000000e06df3981 */ /* 0x0000a8000c1e1500 */
[----:B---3--:R-:W-:Y:S04]  /*39a0*/  STL [R1+0x228], R200 ;  /* 0x000228c801007387 */ /* 0x008fe80000100800 */
[----:B----4-:R1:W-:Y:S01]  /*39b0*/  STL [R1+0x22c], R216 ;  /* 0x00022cd801007387 */ /* 0x0103e20000100800 */
[----:B--2---:R-:W-:Y:S01]  /*39c0*/  IADD3 R8, P2, R168, R186, RZ ;  /* 0x000000baa8087210 */ /* 0x004fe20007f5e0ff */
[----:B-1----:R-:W-:-:S02]  /*39d0*/  IMAD.MOV.U32 R216, RZ, RZ, R160 ;  /* 0x000000ffffd87224 */ /* 0x002fc400078e00a0 */
[----:B------:R-:W2:Y:S02]  /*39e0*/  LDL.LU.64 R160, [R1+0x258] ;  /* 0x0002580001a07983 */ /* 0x000ea40000300a00 */
[----:B------:R-:W-:Y:S02]  /*39f0*/  IMAD.X R9, R169, 0x1, R187, P2 ;  /* 0x00000001a9097824 */ /* 0x000fe400010e06bb */
[----:B------:R-:W3:Y:S04]  /*3a00*/  LDL.64 R216, [R1+0xd8] ;  /* 0x0000d80001d87983 */ /* 0x000ee80000100a00 */
[----:B------:R-:W4:Y:S04]  /*3a10*/  LDL.64 R172, [R1+0xd0] ;  /* 0x0000d00001ac7983 */ /* 0x000f280000100a00 */
[----:B------:R-:W2:Y:S01]  /*3a20*/  @P0 LDG.E.U16 R220, desc[UR14][R8.64] ;  /* 0x0000000e08dc0981 */ /* 0x000ea2000c1e1500 */
[----:B0-----:R-:W-:-:S03]  /*3a30*/  IADD3 R6, P1, R12, R186, RZ ;  /* 0x000000ba0c067210 */ /* 0x001fc60007f3e0ff */
[----:B------:R0:W-:Y:S02]  /*3a40*/  STL [R1+0x230], R212 ;  /* 0x000230d401007387 */ /* 0x0001e40000100800 */
[----:B------:R-:W-:Y:S02]  /*3a50*/  IMAD.X R7, R13, 0x1, R187, P1 ;  /* 0x000000010d077824 */ /* 0x000fe400008e06bb */
[----:B------:R-:W-:Y:S04]  /*3a60*/  STL [R1+0x84], R165 ;  /* 0x000084a501007387 */ /* 0x000fe80000100800 */
[----:B------:R-:W-:Y:S04]  /*3a70*/  STL [R1+0x234], R223 ;  /* 0x000234df01007387 */ /* 0x000fe80000100800 */
[----:B------:R-:W2:Y:S01]  /*3a80*/  LDL.LU.64 R168, [R1+0x250] ;  /* 0x0002500001a87983 */ /* 0x000ea20000300a00 */
[----:B------:R-:W-:-:S02]  /*3a90*/  ISETP.GT.AND P3, PT, R4, 0x15, PT ;  /* 0x000000150400780c */ /* 0x000fc40003f64270 */
[----:B------:R-:W-:Y:S02]  /*3aa0*/  PRMT R221, RZ, 0x7610, R221 ;  /* 0x00007610ffdd7816 */ /* 0x000fe400000000dd */
[C---:B------:R-:W-:Y:S02]  /*3ab0*/  ISETP.GT.AND P4, PT, R4.reuse, 0x16, PT ;  /* 0x000000160400780c */ /* 0x040fe40003f84270 */
[----:B------:R-:W-:Y:S02]  /*3ac0*/  PRMT R205, RZ, 0x7610, R205 ;  /* 0x00007610ffcd7816 */ /* 0x000fe400000000cd */
[----:B------:R1:W2:Y:S01]  /*3ad0*/  @P0 LDG.E.U16 R221, desc[UR14][R6.64] ;  /* 0x0000000e06dd0981 */ /* 0x0002a2000c1e1500 */
[----:B------:R-:W-:Y:S02]  /*3ae0*/  ISETP.GT.AND P0, PT, R4, 0x17, PT ;  /* 0x000000170400780c */ /* 0x000fe40003f04270 */
[----:B------:R-:W-:Y:S02]  /*3af0*/  PRMT R209, RZ, 0x7610, R209 ;  /* 0x00007610ffd17816 */ /* 0x000fe400000000d1 */
[----:B------:R-:W-:Y:S01]  /*3b00*/  PRMT R201, RZ, 0x7610, R201 ;  /* 0x00007610ffc97816 */ /* 0x000fe200000000c9 */
[----:B-1----:R-:W-:Y:S01]  /*3b10*/  IMAD.IADD R6, R224, 0x1, R186 ;  /* 0x00000001e0067824 */ /* 0x002fe200078e02ba */
[----:B------:R-:W-:-:S02]  /*3b20*/  PRMT R198, RZ, 0x7610, R198 ;  /* 0x00007610ffc67816 */ /* 0x000fc400000000c6 */
[----:B------:R-:W-:Y:S02]  /*3b30*/  PRMT R206, RZ, 0x7610, R206 ;  /* 0x00007610ffce7816 */ /* 0x000fe400000000ce */
[----:B------:R-:W-:Y:S02]  /*3b40*/  PRMT R14, RZ, 0x7610, R14 ;  /* 0x00007610ff0e7816 */ /* 0x000fe4000000000e */
[----:B------:R-:W-:Y:S02]  /*3b50*/  PRMT R222, RZ, 0x7610, R222 ;  /* 0x00007610ffde7816 */ /* 0x000fe400000000de */
[----:B------:R-:W-:Y:S02]  /*3b60*/  PRMT R208, RZ, 0x7610, R208 ;  /* 0x00007610ffd07816 */ /* 0x000fe400000000d0 */
[----:B------:R-:W-:Y:S02]  /*3b70*/  PRMT R203, RZ, 0x7610, R203 ;  /* 0x00007610ffcb7816 */ /* 0x000fe400000000cb */
[----:B------:R-:W-:-:S02]  /*3b80*/  PRMT R211, RZ, 0x7610, R211 ;  /* 0x00007610ffd37816 */ /* 0x000fc400000000d3 */
[----:B------:R-:W-:Y:S02]  /*3b90*/  PRMT R248, RZ, 0x7610, R248 ;  /* 0x00007610fff87816 */ /* 0x000fe400000000f8 */
[----:B------:R-:W-:Y:S02]  /*3ba0*/  PRMT R252, RZ, 0x7610, R252 ;  /* 0x00007610fffc7816 */ /* 0x000fe400000000fc */
[----:B------:R-:W-:Y:S02]  /*3bb0*/  PRMT R218, RZ, 0x7610, R218 ;  /* 0x00007610ffda7816 */ /* 0x000fe400000000da */
[----:B------:R-:W-:Y:S01]  /*3bc0*/  PRMT R251, RZ, 0x7610, R251 ;  /* 0x00007610fffb7816 */ /* 0x000fe200000000fb */
[----:B------:R-:W1:Y:S01]  /*3bd0*/  S2R R219, SR_TID.X ;  /* 0x0000000000db7919 */ /* 0x000e620000002100 */
[----:B------:R-:W-:Y:S02]  /*3be0*/  PRMT R215, RZ, 0x7610, R215 ;  /* 0x00007610ffd77816 */ /* 0x000fe400000000d7 */
[----:B---3--:R-:W-:-:S02]  /*3bf0*/  IADD3 R12, P1, R216, R186, RZ ;  /* 0x000000bad80c7210 */ /* 0x008fc40007f3e0ff */
[----:B----4-:R-:W-:-:S03]  /*3c00*/  IADD3 R8, P2, R172, R186, RZ ;  /* 0x000000baac087210 */ /* 0x010fc60007f5e0ff */
[--C-:B------:R-:W-:Y:S01]  /*3c10*/  IMAD.X R13, R217, 0x1, R187.reuse, P1 ;  /* 0x00000001d90d7824 */ /* 0x100fe200008e06bb */
[----:B--2---:R-:W-:Y:S04]  /*3c20*/  STL [R1+0x238], R220 ;  /* 0x000238dc01007387 */ /* 0x004fe80000100800 */
[----:B------:R-:W2:Y:S04]  /*3c30*/  LDL.LU R172, [R1+0x24c] ;  /* 0x00024c0001ac7983 */ /* 0x000ea80000300800 */
[----:B------:R-:W3:Y:S04]  /*3c40*/  LDL.LU R217, [R1+0x64] ;  /* 0x0000640001d97983 */ /* 0x000ee80000300800 */
[----:B------:R-:W4:Y:S04]  /*3c50*/  LDL.LU R216, [R1+0x68] ;  /* 0x0000680001d87983 */ /* 0x000f280000300800 */
[----:B0-----:R-:W3:Y:S04]  /*3c60*/  LDL.LU R212, [R1+0x6c] ;  /* 0x00006c0001d47983 */ /* 0x001ee80000300800 */
[----:B------:R-:W2:Y:S01]  /*3c70*/  LDL.LU R202, [R1+0x70] ;  /* 0x0000700001ca7983 */ /* 0x000ea20000300800 */
[----:B------:R-:W-:Y:S01]  /*3c80*/  IMAD.X R9, R173, 0x1, R187, P2 ;  /* 0x00000001ad097824 */ /* 0x000fe200010e06bb */
[----:B------:R-:W-:-:S02]  /*3c90*/  IADD3 RZ, P2, R224, R186, RZ ;  /* 0x000000bae0ff7210 */ /* 0x000fc40007f5e0ff */
[----:B------:R-:W-:Y:S01]  /*3ca0*/  IADD3 RZ, P1, R226, R186, RZ ;  /* 0x000000bae2ff7210 */ /* 0x000fe20007f3e0ff */
[----:B------:R-:W4:Y:S02]  /*3cb0*/  LDL.LU R210, [R1+0x74] ;  /* 0x0000740001d27983 */ /* 0x000f240000300800 */
[----:B------:R-:W-:Y:S02]  /*3cc0*/  IMAD.X R7, R225, 0x1, R187, P2 ;  /* 0x00000001e1077824 */ /* 0x000fe400010e06bb */
[----:B------:R0:W3:Y:S04]  /*3cd0*/  @P3 LDG.E.U16 R205, desc[UR14][R8.64] ;  /* 0x0000000e08cd3981 */ /* 0x0000e8000c1e1500 */
[----:B------:R1:W3:Y:S01]  /*3ce0*/  @P4 LDG.E.U16 R209, desc[UR14][R6.64] ;  /* 0x0000000e06d14981 */ /* 0x0002e2000c1e1500 */
[----:B------:R-:W-:-:S02]  /*3cf0*/  PRMT R213, RZ, 0x7610, R213 ;  /* 0x00007610ffd57816 */ /* 0x000fc400000000d5 */
[----:B------:R-:W-:Y:S01]  /*3d00*/  PRMT R207, RZ, 0x7610, R207 ;  /* 0x00007610ffcf7816 */ /* 0x000fe200000000cf */
[----:B------:R-:W3:Y:S01]  /*3d10*/  LDL.LU R200, [R1+0x78] ;  /* 0x0000780001c87983 */ /* 0x000ee20000300800 */
[----:B0-----:R-:W-:Y:S01]  /*3d20*/  IMAD.X R9, R227, 0x1, R187, P1 ;  /* 0x00000001e3097824 */ /* 0x001fe200008e06bb */
[C---:B------:R-:W-:Y:S01]  /*3d30*/  IADD3 RZ, P1, R228.reuse, R186, RZ ;  /* 0x000000bae4ff7210 */ /* 0x040fe20007f3e0ff */
[----:B-1----:R-:W-:-:S04]  /*3d40*/  IMAD.IADD R6, R228, 0x1, R186 ;  /* 0x00000001e4067824 */ /* 0x002fc800078e02ba */
[----:B------:R-:W-:Y:S01]  /*3d50*/  IMAD.X R7, R229, 0x1, R187, P1 ;  /* 0x00000001e5077824 */ /* 0x000fe200008e06bb */
[----:B------:R-:W-:Y:S02]  /*3d60*/  IADD3 RZ, P1, R230, R186, RZ ;  /* 0x000000bae6ff7210 */ /* 0x000fe40007f3e0ff */
[----:B------:R-:W-:Y:S02]  /*3d70*/  ISETP.GT.AND P2, PT, R4, 0x18, PT ;  /* 0x000000180400780c */ /* 0x000fe40003f44270 */
[----:B------:R0:W3:Y:S01]  /*3d80*/  @P0 LDG.E.U16 R201, desc[UR14][R6.64] ;  /* 0x0000000e06c90981 */ /* 0x0000e2000c1e1500 */
[----:B------:R-:W-:-:S05]  /*3d90*/  IMAD.IADD R8, R226, 0x1, R186 ;  /* 0x00000001e2087824 */ /* 0x000fca00078e02ba */
[----:B------:R1:W3:Y:S01]  /*3da0*/  @P4 LDG.E.U16 R206, desc[UR14][R8.64] ;  /* 0x0000000e08ce4981 */ /* 0x0002e2000c1e1500 */
[----:B0-----:R-:W-:Y:S02]  /*3db0*/  IMAD.IADD R6, R230, 0x1, R186 ;  /* 0x00000001e6067824 */ /* 0x001fe400078e02ba */
[----:B------:R-:W-:Y:S01]  /*3dc0*/  IMAD.X R7, R231, 0x1, R187, P1 ;  /* 0x00000001e7077824 */ /* 0x000fe200008e06bb */
[----:B------:R-:W-:-:S04]  /*3dd0*/  IADD3 RZ, P1, R232, R186, RZ ;  /* 0x000000bae8ff7210 */ /* 0x000fc80007f3e0ff */
[----:B------:R0:W3:Y:S01]  /*3de0*/  @P0 LDG.E.U16 R198, desc[UR14][R6.64] ;  /* 0x0000000e06c60981 */ /* 0x0000e2000c1e1500 */
[----:B-1----:R-:W-:Y:S01]  /*3df0*/  IMAD.IADD R8, R232, 0x1, R186 ;  /* 0x00000001e8087824 */ /* 0x002fe200078e02ba */
[----:B------:R-:W-:Y:S01]  /*3e00*/  IADD3 RZ, P0, R234, R186, RZ ;  /* 0x000000baeaff7210 */ /* 0x000fe20007f1e0ff */
[----:B------:R-:W-:Y:S01]  /*3e10*/  IMAD.X R9, R233, 0x1, R187, P1 ;  /* 0x00000001e9097824 */ /* 0x000fe200008e06bb */
[----:B------:R-:W-:Y:S02]  /*3e20*/  ISETP.GT.AND P1, PT, R4, 0x19, PT ;  /* 0x000000190400780c */ /* 0x000fe40003f24270 */
[----:B0-----:R-:W-:-:S06]  /*3e30*/  PRMT R6, RZ, 0x7610, R6 ;  /* 0x00007610ff067816 */ /* 0x001fcc0000000006 */
[----:B------:R0:W3:Y:S02]  /*3e40*/  @P2 LDG.E.U16 R6, desc[UR14][R8.64] ;  /* 0x0000000e08062981 */ /* 0x0000e4000c1e1500 */
[----:B0-----:R-:W-:Y:S02]  /*3e50*/  IMAD.IADD R8, R234, 0x1, R186 ;  /* 0x00000001ea087824 */ /* 0x001fe400078e02ba */
[----:B------:R-:W-:Y:S01]  /*3e60*/  IMAD.X R9, R235, 0x1, R187, P0 ;  /* 0x00000001eb097824 */ /* 0x000fe200000e06bb */
[----:B------:R-:W-:-:S04]  /*3e70*/  IADD3 RZ, P0, R236, R186, RZ ;  /* 0x000000baecff7210 */ /* 0x000fc80007f1e0ff */
        /* <DEDUP_REMOVED lines=8> */
[----:B------:R0:W3:Y:S01]  /*3f00*/  @P1 LDG.E.U16 R208, desc[UR14][R8.64] ;  /* 0x0000000e08d01981 */ /* 0x0000e2000c1e1500 */
[----:B------:R-:W-:Y:S01]  /*3f10*/  ISETP.GT.AND P1, PT, R4, 0x1a, PT ;  /* 0x0000001a0400780c */ /* 0x000fe20003f24270 */
[----:B0-----:R-:W-:Y:S02]  /*3f20*/  IMAD.IADD R8, R240, 0x1, R186 ;  /* 0x00000001f0087824 */ /* 0x001fe400078e02ba */
[----:B------:R-:W-:Y:S01]  /*3f30*/  IMAD.X R9, R241, 0x1, R187, P0 ;  /* 0x00000001f1097824 */ /* 0x000fe200000e06bb */
[----:B------:R-:W-:-:S09]  /*3f40*/  IADD3 RZ, P0, R242, R186, RZ ;  /* 0x000000baf2ff7210 */ /* 0x000fd20007f1e0ff */
        /* <DEDUP_REMOVED lines=32> */
[----:B------:R-:W-:Y:S02]  /*4150*/  ISETP.GT.AND P1, PT, R4, 0x1e, PT ;  /* 0x0000001e0400780c */ /* 0x000fe40003f24270 */
[----:B------:R-:W-:Y:S02]  /*4160*/  LOP3.LUT R7, R219, 0x1f, RZ, 0xc0, !PT ;  /* 0x0000001fdb077812 */ /* 0x000fe400078ec0ff */
[----:B------:R-:W-:Y:S01]  /*4170*/  PRMT R204, RZ, 0x7610, R204 ;  /* 0x00007610ffcc7816 */ /* 0x000fe200000000cc */
[----:B0-----:R-:W-:Y:S02]  /*4180*/  IMAD.IADD R8, R178, 0x1, R186 ;  /* 0x00000001b2087824 */ /* 0x001fe400078e02ba */
[----:B------:R-:W-:Y:S01]  /*4190*/  IMAD.X R9, R179, 0x1, R187, P0 ;  /* 0x00000001b3097824 */ /* 0x000fe200000e06bb */
[----:B------:R-:W-:-:S05]  /*41a0*/  IADD3 RZ, P0, R162, R186, RZ ;  /* 0x000000baa2ff7210 */ /* 0x000fca0007f1e0ff */
[----:B------:R0:W3:Y:S01]  /*41b0*/  @P1 LDG.E.U16 R207, desc[UR14][R8.64] ;  /* 0x0000000e08cf1981 */ /* 0x0000e2000c1e1500 */
[----:B------:R-:W-:Y:S02]  /*41c0*/  ISETP.GE.AND P2, PT, R7, R4, PT ;  /* 0x000000040700720c */ /* 0x000fe40003f46270 */
[----:B------:R-:W1:Y:S01]  /*41d0*/  S2R R7, SR_TID.X ;  /* 0x0000000000077919 */ /* 0x000e620000002100 */
[----:B0-----:R-:W-:Y:S02]  /*41e0*/  IMAD.IADD R8, R162, 0x1, R186 ;  /* 0x00000001a2087824 */ /* 0x001fe400078e02ba */
[----:B------:R-:W-:Y:S01]  /*41f0*/  IMAD.X R9, R163, 0x1, R187, P0 ;  /* 0x00000001a3097824 */ /* 0x000fe200000e06bb */
[----:B------:R-:W-:-:S04]  /*4200*/  IADD3 RZ, P0, R158, R186, RZ ;  /* 0x000000ba9eff7210 */ /* 0x000fc80007f1e0ff */
[----:B------:R0:W3:Y:S01]  /*4210*/  @P1 LDG.E.U16 R204, desc[UR14][R8.64] ;  /* 0x0000000e08cc1981 */ /* 0x0000e2000c1e1500 */
[----:B------:R-:W-:Y:S02]  /*4220*/  ISETP.GT.AND P1, PT, R4, 0x1f, PT ;  /* 0x0000001f0400780c */ /* 0x000fe40003f24270 */
[----:B------:R-:W-:Y:S02]  /*4230*/  PRMT R199, RZ, 0x7610, R199 ;  /* 0x00007610ffc77816 */ /* 0x000fe400000000c7 */
[----:B------:R-:W-:Y:S01]  /*4240*/  PRMT R214, RZ, 0x7610, R214 ;  /* 0x00007610ffd67816 */ /* 0x000fe200000000d6 */
[----:B0-----:R-:W-:Y:S01]  /*4250*/  IMAD.IADD R8, R158, 0x1, R186 ;  /* 0x000000019e087824 */ /* 0x001fe200078e02ba */
[----:B------:R-:W-:Y:S01]  /*4260*/  PRMT R196, RZ, 0x7610, R196 ;  /* 0x00007610ffc47816 */ /* 0x000fe200000000c4 */
[----:B------:R-:W-:Y:S01]  /*4270*/  IMAD.X R9, R159, 0x1, R187, P0 ;  /* 0x000000019f097824 */ /* 0x000fe200000e06bb */
[C---:B------:R-:W-:Y:S02]  /*4280*/  IADD3 RZ, P0, R22.reuse, R186, RZ ;  /* 0x000000ba16ff7210 */ /* 0x040fe40007f1e0ff */
[----:B------:R-:W3:Y:S04]  /*4290*/  @P3 LDG.E.U16 R214, desc[UR14][R12.64] ;  /* 0x0000000e0cd63981 */ /* 0x000ee8000c1e1500 */
[----:B------:R0:W3:Y:S02]  /*42a0*/  @P1 LDG.E.U16 R199, desc[UR14][R8.64] ;  /* 0x0000000e08c71981 */ /* 0x0000e4000c1e1500 */
[----:B0-----:R-:W-:-:S02]  /*42b0*/  IMAD.IADD R8, R22, 0x1, R186 ;  /* 0x0000000116087824 */ /* 0x001fc400078e02ba */
[----:B------:R-:W-:-:S05]  /*42c0*/  IMAD.X R9, R23, 0x1, R187, P0 ;  /* 0x0000000117097824 */ /* 0x000fca00000e06bb */
[----:B------:R0:W3:Y:S01]  /*42d0*/  @P1 LDG.E.U16 R196, desc[UR14][R8.64] ;  /* 0x0000000e08c41981 */ /* 0x0000e2000c1e1500 */
[C---:B-1----:R-:W-:Y:S01]  /*42e0*/  IMAD.SHL.U32 R250, R7.reuse, 0x2, RZ ;  /* 0x0000000207fa7824 */ /* 0x042fe200078e00ff */
[----:B------:R-:W-:-:S04]  /*42f0*/  LOP3.LUT R7, R7, 0x40, RZ, 0xc0, !PT ;  /* 0x0000004007077812 */ /* 0x000fc800078ec0ff */
[----:B------:R-:W-:Y:S01]  /*4300*/  LOP3.LUT R250, R250, 0x7e, RZ, 0xc0, !PT ;  /* 0x0000007efafa7812 */ /* 0x000fe200078ec0ff */
[----:B------:R-:W-:-:S04]  /*4310*/  IMAD.MOV.U32 R181, RZ, RZ, R180 ;  /* 0x000000ffffb57224 */ /* 0x000fc800078e00b4 */
[----:B------:R-:W-:Y:S01]  /*4320*/  IMAD R250, R7, 0x40, R250 ;  /* 0x0000004007fa7824 */ /* 0x000fe200078e02fa */
[----:B------:R-:W-:Y:S01]  /*4330*/  BAR.SYNC.DEFER_BLOCKING 0x0 ;  /* 0x0000000000007b1d */ /* 0x000fe20000010000 */
[----:B------:R-:W-:Y:S02]  /*4340*/  IMAD.MOV.U32 R180, RZ, RZ, R157 ;  /* 0x000000ffffb47224 */ /* 0x000fe400078e009d */
[----:B------:R-:W-:Y:S02]  /*4350*/  IMAD.MOV.U32 R177, RZ, RZ, R176 ;  /* 0x000000ffffb17224 */ /* 0x000fe400078e00b0 */
[----:B------:R-:W-:Y:S01]  /*4360*/  IMAD.MOV.U32 R176, RZ, RZ, R160 ;  /* 0x000000ffffb07224 */ /* 0x000fe200078e00a0 */
[----:B------:R-:W-:Y:S01]  /*4370*/  STL.64 [R1+0x240], R224 ;  /* 0x000240e001007387 */ /* 0x000fe20000100a00 */
[----:B--2---:R-:W-:-:S03]  /*4380*/  IMAD.MOV.U32 R160, RZ, RZ, R202 ;  /* 0x000000ffffa07224 */ /* 0x004fc600078e00ca */
[----:B------:R-:W2:Y:S04]  /*4390*/  LDL.LU R157, [R1+0x7c] ;  /* 0x00007c00019d7983 */ /* 0x000ea80000300800 */
[----:B------:R1:W-:Y:S04]  /*43a0*/  STS.U16 [R250+UR12+0x2000], R156 ;  /* 0x0020009cfa007988 */ /* 0x0003e8000800040c */
[----:B------:R4:W-:Y:S04]  /*43b0*/  STS.U16 [R250+UR12], R153 ;  /* 0x00000099fa007988 */ /* 0x0009e8000800040c */
[----:B-1----:R-:W2:Y:S04]  /*43c0*/  LDL.LU R156, [R1+0x80] ;  /* 0x00008000019c7983 */ /* 0x002ea80000300800 */
[----:B------:R-:W2:Y:S04]  /*43d0*/  LDL.LU R202, [R1+0x114] ;  /* 0x0001140001ca7983 */ /* 0x000ea80000300800 */
[----:B----4-:R-:W4:Y:S04]  /*43e0*/  LDL.LU R153, [R1+0x118] ;  /* 0x0001180001997983 */ /* 0x010f280000300800 */
[----:B------:R1:W-:Y:S01]  /*43f0*/  STS.U16 [R250+UR12+0x400], R19 ;  /* 0x00040013fa007988 */ /* 0x0003e2000800040c */
[----:B------:R-:W-:-:S02]  /*4400*/  IMAD.MOV.U32 R13, RZ, RZ, R210 ;  /* 0x000000ffff0d7224 */ /* 0x000fc400078e00d2 */
[----:B---3--:R-:W-:Y:S01]  /*4410*/  IMAD.MOV.U32 R12, RZ, RZ, R200 ;  /* 0x000000ffff0c7224 */ /* 0x008fe200078e00c8 */
[----:B-1----:R-:W3:Y:S04]  /*4420*/  LDL.LU R19, [R1+0x11c] ;  /* 0x00011c0001137983 */ /* 0x002ee80000300800 */
[----:B------:R-:W3:Y:S04]  /*4430*/  LDL.LU R7, [R1+0x120] ;  /* 0x0001200001077983 */ /* 0x000ee80000300800 */
[----:B------:R-:W3:Y:S04]  /*4440*/  LDL.LU R210, [R1+0x124] ;  /* 0x0001240001d27983 */ /* 0x000ee80000300800 */
[----:B------:R-:W3:Y:S04]  /*4450*/  LDL.LU R200, [R1+0x128] ;  /* 0x0001280001c87983 */ /* 0x000ee80000300800 */
[----:B------:R4:W-:Y:S04]  /*4460*/  STS.U16 [R250+UR12+0x2400], R152 ;  /* 0x00240098fa007988 */ /* 0x0009e8000800040c */
[----:B------:R1:W-:Y:S01]  /*4470*/  STS.U16 [R250+UR12+0x800], R15 ;  /* 0x0008000ffa007988 */ /* 0x0003e2000800040c */
[----:B------:R-:W-:-:S02]  /*4480*/  IMAD.MOV.U32 R171, RZ, RZ, R170 ;  /* 0x000000ffffab7224 */ /* 0x000fc400078e00aa */
[----:B------:R-:W-:Y:S01]  /*4490*/  IMAD.MOV.U32 R170, RZ, RZ, R154 ;  /* 0x000000ffffaa7224 */ /* 0x000fe200078e009a */
[----:B------:R-:W-:Y:S01]  /*44a0*/  PRMT R197, RZ, 0x7610, R197 ;  /* 0x00007610ffc57816 */ /* 0x000fe200000000c5 */
[----:B------:R-:W-:Y:S02]  /*44b0*/  IMAD.MOV.U32 R165, RZ, RZ, R164 ;  /* 0x000000ffffa57224 */ /* 0x000fe400078e00a4 */
[----:B0-----:R-:W-:Y:S01]  /*44c0*/  IMAD.WIDE R8, R5, 0x2, R170 ;  /* 0x0000000205087825 */ /* 0x001fe200078e02aa */
[----:B------:R-:W-:-:S03]  /*44d0*/  PRMT R189, RZ, 0x7610, R189 ;  /* 0x00007610ffbd7816 */ /* 0x000fc600000000bd */
[----:B------:R-:W-:Y:S01]  /*44e0*/  IMAD.MOV.U32 R164, RZ, RZ, R155 ;  /* 0x000000ffffa47224 */ /* 0x000fe200078e009b */
[----:B------:R0:W3:Y:S01]  /*44f0*/  @!P2 LDG.E.U16 R197, desc[UR14][R8.64] ;  /* 0x0000000e08c5a981 */ /* 0x0000e2000c1e1500 */
[----:B------:R-:W-:Y:S02]  /*4500*/  PRMT R194, RZ, 0x7610, R194 ;  /* 0x00007610ffc27816 */ /* 0x000fe400000000c2 */
[----:B0-----:R-:W-:-:S05]  /*4510*/  IMAD.WIDE R8, R5, 0x2, R164 ;  /* 0x0000000205087825 */ /* 0x001fca00078e02a4 */
[----:B------:R0:W3:Y:S01]  /*4520*/  @!P2 LDG.E.U16 R189, desc[UR14][R8.64] ;  /* 0x0000000e08bda981 */ /* 0x0000e2000c1e1500 */
[----:B----4-:R-:W-:Y:S02]  /*4530*/  IMAD.MOV.U32 R152, RZ, RZ, R153 ;  /* 0x000000ffff987224 */ /* 0x010fe400078e0099 */
[----:B--2---:R-:W-:Y:S02]  /*4540*/  IMAD.MOV.U32 R153, RZ, RZ, R202 ;  /* 0x000000ffff997224 */ /* 0x004fe400078e00ca */
[----:B------:R-:W2:Y:S04]  /*4550*/  LDL.LU R202, [R1+0x12c] ;  /* 0x00012c0001ca7983 */ /* 0x000ea80000300800 */
[----:B-1----:R-:W4:Y:S01]  /*4560*/  LDL.LU R15, [R1+0x130] ;  /* 0x00013000010f7983 */ /* 0x002f220000300800 */
[----:B0-----:R-:W-:Y:S01]  /*4570*/  IMAD.WIDE R8, R5, 0x2, R180 ;  /* 0x0000000205087825 */ /* 0x001fe200078e02b4 */
[----:B------:R-:W-:-:S02]  /*4580*/  PRMT R16, RZ, 0x7610, R16 ;  /* 0x00007610ff107816 */ /* 0x000fc40000000010 */
[----:B------:R-:W-:Y:S01]  /*4590*/  PRMT R195, RZ, 0x7610, R195 ;  /* 0x00007610ffc37816 */ /* 0x000fe200000000c3 */
[----:B------:R-:W-:Y:S01]  /*45a0*/  IMAD.MOV.U32 R154, RZ, RZ, R168 ;  /* 0x000000ffff9a7224 */ /* 0x000fe200078e00a8 */
[----:B------:R0:W2:Y:S01]  /*45b0*/  @!P2 LDG.E.U16 R194, desc[UR14][R8.64] ;  /* 0x0000000e08c2a981 */ /* 0x0000a2000c1e1500 */
[----:B------:R-:W-:Y:S02]  /*45c0*/  IMAD.MOV.U32 R155, RZ, RZ, R161 ;  /* 0x000000ffff9b7224 */ /* 0x000fe400078e00a1 */
[----:B------:R-:W-:Y:S01]  /*45d0*/  IMAD.MOV.U32 R173, RZ, RZ, R172 ;  /* 0x000000ffffad7224 */ /* 0x000fe200078e00ac */
[----:B------:R-:W-:Y:S02]  /*45e0*/  PRMT R17, RZ, 0x7610, R17 ;  /* 0x00007610ff117816 */ /* 0x000fe40000000011 */
[----:B------:R-:W-:Y:S02]  /*45f0*/  PRMT R192, RZ, 0x7610, R192 ;  /* 0x00007610ffc07816 */ /* 0x000fe400000000c0 */
[----:B------:R-:W-:-:S02]  /*4600*/  PRMT R20, RZ, 0x7610, R20 ;  /* 0x00007610ff147816 */ /* 0x000fc40000000014 */
[----:B------:R-:W-:Y:S01]  /*4610*/  PRMT R193, RZ, 0x7610, R193 ;  /* 0x00007610ffc17816 */ /* 0x000fe200000000c1 */
[----:B0-----:R-:W-:Y:S01]  /*4620*/  IMAD.WIDE R8, R5, 0x2, R176 ;  /* 0x0000000205087825 */ /* 0x001fe200078e02b0 */
[----:B------:R-:W-:Y:S01]  /*4630*/  PRMT R21, RZ, 0x7610, R21 ;  /* 0x00007610ff157816 */ /* 0x000fe20000000015 */
[----:B------:R3:W-:Y:S04]  /*4640*/  STS.U16 [R250+UR12+0x2800], R18 ;  /* 0x00280012fa007988 */ /* 0x0007e8000800040c */
[----:B------:R0:W2:Y:S01]  /*4650*/  @!P2 LDG.E.U16 R16, desc[UR14][R8.64] ;  /* 0x0000000e0810a981 */ /* 0x0000a2000c1e1500 */
[----:B------:R-:W-:Y:S01]  /*4660*/  IMAD.MOV.U32 R172, RZ, RZ, R169 ;  /* 0x000000ffffac7224 */ /* 0x000fe200078e00a9 */
[----:B------:R-:W-:Y:S02]  /*4670*/  PRMT R190, RZ, 0x7610, R190 ;  /* 0x00007610ffbe7816 */ /* 0x000fe400000000be */
[----:B------:R1:W-:Y:S01]  /*4680*/  STS.U16 [R250+UR12+0xc00], R6 ;  /* 0x000c0006fa007988 */ /* 0x0003e2000800040c */
[----:B------:R-:W-:-:S02]  /*4690*/  PRMT R3, RZ, 0x7610, R3 ;  /* 0x00007610ff037816 */ /* 0x000fc40000000003 */
[----:B------:R-:W-:Y:S01]  /*46a0*/  LOP3.LUT R220, R250, 0x10, RZ, 0x3c, !PT ;  /* 0x00000010fadc7812 */ /* 0x000fe200078e3cff */
[----:B------:R-:W-:Y:S01]  /*46b0*/  STS.U16 [R250+UR12+0x2c00], R14 ;  /* 0x002c000efa007988 */ /* 0x000fe2000800040c */
[----:B0-----:R-:W-:Y:S01]  /*46c0*/  IMAD.WIDE R8, R5, 0x2, R154 ;  /* 0x0000000205087825 */ /* 0x001fe200078e029a */
[----:B------:R-:W-:Y:S02]  /*46d0*/  PRMT R191, RZ, 0x7610, R191 ;  /* 0x00007610ffbf7816 */ /* 0x000fe400000000bf */
[----:B------:R-:W2:Y:S04]  /*46e0*/  LDL.LU R249, [R1+0x84] ;  /* 0x0000840001f97983 */ /* 0x000ea80000300800 */
[----:B------:R0:W2:Y:S01]  /*46f0*/  @!P2 LDG.E.U16 R195, desc[UR14][R8.64] ;  /* 0x0000000e08c3a981 */ /* 0x0000a2000c1e1500 */
[----:B------:R-:W-:-:S02]  /*4700*/  IMAD.MOV.U32 R168, RZ, RZ, R216 ;  /* 0x000000ffffa87224 */ /* 0x000fc400078e00d8 */
[----:B------:R-:W-:Y:S02]  /*4710*/  IMAD.MOV.U32 R169, RZ, RZ, R217 ;  /* 0x000000ffffa97224 */ /* 0x000fe400078e00d9 */
[----:B0-----:R-:W-:-:S05]  /*4720*/  IMAD.WIDE R8, R5, 0x2, R172 ;  /* 0x0000000205087825 */ /* 0x001fca00078e02ac */
[----:B------:R0:W2:Y:S01]  /*4730*/  @!P2 LDG.E.U16 R17, desc[UR14][R8.64] ;  /* 0x0000000e0811a981 */ /* 0x0000a2000c1e1500 */
[----:B------:R-:W-:Y:S02]  /*4740*/  IMAD.MOV.U32 R161, RZ, RZ, R212 ;  /* 0x000000ffffa17224 */ /* 0x000fe400078e00d4 */
[----:B0-----:R-:W-:-:S05]  /*4750*/  IMAD.WIDE R8, R5, 0x2, R168 ;  /* 0x0000000205087825 */ /* 0x001fca00078e02a8 */
[----:B------:R0:W2:Y:S02]  /*4760*/  @!P2 LDG.E.U16 R192, desc[UR14][R8.64] ;  /* 0x0000000e08c0a981 */ /* 0x0000a4000c1e1500 */
[----:B0-----:R-:W-:-:S05]  /*4770*/  IMAD.WIDE R8, R5, 0x2, R160 ;  /* 0x0000000205087825 */ /* 0x001fca00078e02a0 */
[----:B------:R0:W2:Y:S02]  /*4780*/  @!P2 LDG.E.U16 R20, desc[UR14][R8.64] ;  /* 0x0000000e0814a981 */ /* 0x0000a4000c1e1500 */
[----:B0-----:R-:W-:-:S05]  /*4790*/  IMAD.WIDE R8, R5, 0x2, R12 ;  /* 0x0000000205087825 */ /* 0x001fca00078e020c */
[----:B------:R0:W2:Y:S01]  /*47a0*/  @!P2 LDG.E.U16 R193, desc[UR14][R8.64] ;  /* 0x0000000e08c1a981 */ /* 0x0000a2000c1e1500 */
[----:B---3--:R-:W-:Y:S02]  /*47b0*/  IMAD.MOV.U32 R18, RZ, RZ, R7 ;  /* 0x000000ffff127224 */ /* 0x008fe400078e0007 */
[----:B0-----:R-:W-:-:S05]  /*47c0*/  IMAD.WIDE R8, R5, 0x2, R156 ;  /* 0x0000000205087825 */ /* 0x001fca00078e029c */
[----:B------:R0:W3:Y:S01]  /*47d0*/  @!P2 LDG.E.U16 R21, desc[UR14][R8.64] ;  /* 0x0000000e0815a981 */ /* 0x0000e2000c1e1500 */
[----:B-1----:R-:W-:-:S03]  /*47e0*/  IMAD.WIDE R6, R5, 0x2, R18 ;  /* 0x0000000205067825 */ /* 0x002fc600078e0212 */
[----:B------:R1:W-:Y:S04]  /*47f0*/  STS.U16 [R220+UR12+0x80], R247 ;  /* 0x000080f7dc007988 */ /* 0x0003e8000800040c */
[----:B------:R-:W3:Y:S01]  /*4800*/  @!P2 LDG.E.U16 R3, desc[UR14][R6.64] ;  /* 0x0000000e0603a981 */ /* 0x000ee2000c1e1500 */
[----:B0-----:R-:W-:-:S03]  /*4810*/  IMAD.WIDE R8, R5, 0x2, R152 ;  /* 0x0000000205087825 */ /* 0x001fc600078e0298 */
[----:B-1----:R-:W3:Y:S04]  /*4820*/  LDL.LU R247, [R1+0x138] ;  /* 0x0001380001f77983 */ /* 0x002ee80000300800 */
[----:B------:R0:W3:Y:S01]  /*4830*/  @!P2 LDG.E.U16 R190, desc[UR14][R8.64] ;  /* 0x0000000e08bea981 */ /* 0x0000e2000c1e1500 */
[----:B------:R-:W-:-:S03]  /*4840*/  PRMT R2, RZ, 0x7610, R2 ;  /* 0x00007610ff027816 */ /* 0x000fc60000000002 */
[----:B------:R-:W3:Y:S04]  /*4850*/  LDL.LU R225, [R1+0x13c] ;  /* 0x00013c0001e17983 */ /* 0x000ee80000300800 */
[----:B------:R-:W3:Y:S01]  /*4860*/  LDL.LU R224, [R1+0x140] ;  /* 0x0001400001e07983 */ /* 0x000ee20000300800 */
[----:B0-----:R-:W-:Y:S02]  /*4870*/  IMAD.MOV.U32 R8, RZ, RZ, R200 ;  /* 0x000000ffff087224 */ /* 0x001fe400078e00c8 */
[----:B------:R-:W-:Y:S01]  /*4880*/  IMAD.MOV.U32 R9, RZ, RZ, R210 ;  /* 0x000000ffff097224 */ /* 0x000fe200078e00d2 */
[----:B------:R-:W3:Y:S01]  /*4890*/  LDL.LU R223, [R1+0x10c] ;  /* 0x00010c0001df7983 */ /* 0x000ee20000300800 */
[----:B------:R-:W-:-:S03]  /*48a0*/  IMAD.WIDE R6, R5, 0x2, R8 ;  /* 0x0000000205067825 */ /* 0x000fc600078e0208 */
[----:B------:R-:W3:Y:S04]  /*48b0*/  LDL.LU R212, [R1+0x108] ;  /* 0x0001080001d47983 */ /* 0x000ee80000300800 */
[----:B------:R0:W3:Y:S04]  /*48c0*/  @!P2 LDG.E.U16 R191, desc[UR14][R6.64] ;  /* 0x0000000e06bfa981 */ /* 0x0000e8000c1e1500 */
[----:B------:R-:W3:Y:S04]  /*48d0*/  LDL.LU R216, [R1+0xe8] ;  /* 0x0000e80001d87983 */ /* 0x000ee80000300800 */
[----:B------:R-:W3:Y:S04]  /*48e0*/  LDL.LU R200, [R1+0xe4] ;  /* 0x0000e40001c87983 */ /* 0x000ee80000300800 */
[----:B------:R1:W-:Y:S04]  /*48f0*/  STS.U16 [R220+UR12+0x2080], R0 ;  /* 0x00208000dc007988 */ /* 0x0003e8000800040c */
[----:B-1----:R-:W3:Y:S01]  /*4900*/  LDL.LU R0, [R1+0x248] ;  /* 0x0002480001007983 */ /* 0x002ee20000300800 */
[----:B----4-:R-:W-:-:S02]  /*4910*/  IMAD.MOV.U32 R14, RZ, RZ, R15 ;  /* 0x000000ffff0e7224 */ /* 0x010fc400078e000f */
[----:B--2---:R-:W-:Y:S02]  /*4920*/  IMAD.MOV.U32 R15, RZ, RZ, R202 ;  /* 0x000000ffff0f7224 */ /* 0x004fe400078e00ca */
[----:B------:R-:W2:Y:S01]  /*4930*/  LDL.LU R202, [R1+0x104] ;  /* 0x0001040001ca7983 */ /* 0x000ea20000300800 */
[----:B0-----:R-:W-:-:S03]  /*4940*/  IMAD.WIDE R6, R5, 0x2, R14 ;  /* 0x0000000205067825 */ /* 0x001fc600078e020e */
[----:B------:R-:W4:Y:S04]  /*4950*/  LDL.LU R217, [R1+0x100] ;  /* 0x0001000001d97983 */ /* 0x000f280000300800 */
[----:B------:R-:W4:Y:S04]  /*4960*/  LDL.LU R210, [R1+0xe0] ;  /* 0x0000e00001d27983 */ /* 0x000f280000300800 */
[----:B------:R3:W4:Y:S04]  /*4970*/  @!P2 LDG.E.U16 R2, desc[UR14][R6.64] ;  /* 0x0000000e0602a981 */ /* 0x000728000c1e1500 */
[----:B------:R-:W2:Y:S01]  /*4980*/  LDL.LU R7, [R1+0x134] ;  /* 0x0001340001077983 */ /* 0x000ea20000300800 */
[----:B------:R-:W-:-:S03]  /*4990*/  PRMT R188, RZ, 0x7610, R188 ;  /* 0x00007610ffbc7816 */ /* 0x000fc600000000bc */
[----:B------:R2:W-:Y:S01]  /*49a0*/  STS.U16 [R220+UR12+0x480], R246 ;  /* 0x000480f6dc007988 */ /* 0x0005e2000800040c */
[----:B---3--:R-:W-:-:S04]  /*49b0*/  IMAD.MOV.U32 R6, RZ, RZ, R247 ;  /* 0x000000ffff067224 */ /* 0x008fc800078e00f7 */
[----:B--2---:R-:W-:-:S05]  /*49c0*/  IMAD.WIDE R246, R5, 0x2, R6 ;  /* 0x0000000205f67825 */ /* 0x004fca00078e0206 */
[----:B------:R0:W2:Y:S04]  /*49d0*/  @!P2 LDG.E.U16 R188, desc[UR14][R246.64] ;  /* 0x0000000ef6bca981 */ /* 0x0000a8000c1e1500 */
[----:B------:R-:W3:Y:S01]  /*49e0*/  LDL.LU R247, [R1+0x60] ;  /* 0x0000600001f77983 */ /* 0x000ee20000300800 */
[----:B0-----:R-:W-:Y:S01]  /*49f0*/  IMAD.MOV.U32 R246, RZ, RZ, R224 ;  /* 0x000000fffff67224 */ /* 0x001fe200078e00e0 */
[----:B------:R-:W-:Y:S02]  /*4a00*/  PRMT R0, RZ, 0x7610, R0 ;  /* 0x00007610ff007816 */ /* 0x000fe40000000000 */
[----:B---3--:R0:W-:Y:S02]  /*4a10*/  STS.U16 [R220+UR12+0x2480], R247 ;  /* 0x002480f7dc007988 */ /* 0x0081e4000800040c */
[----:B0-----:R-:W-:-:S02]  /*4a20*/  IMAD.MOV.U32 R247, RZ, RZ, R225 ;  /* 0x000000fffff77224 */ /* 0x001fc400078e00e1 */
[----:B------:R-:W-:Y:S01]  /*4a30*/  IMAD.WIDE R224, R5, 0x2, R246 ;  /* 0x0000000205e07825 */ /* 0x000fe200078e02f6 */
[----:B------:R0:W-:Y:S04]  /*4a40*/  STS.U16 [R220+UR12+0x880], R249 ;  /* 0x000880f9dc007988 */ /* 0x0001e8000800040c */
[----:B------:R-:W3:Y:S04]  /*4a50*/  @!P2 LDG.E.U16 R0, desc[UR14][R224.64] ;  /* 0x0000000ee000a981 */ /* 0x000ee8000c1e1500 */
[----:B------:R1:W5:Y:S04]  /*4a60*/  LDL.LU.64 R224, [R1+0x240] ;  /* 0x0002400001e07983 */ /* 0x0003680000300a00 */
[----:B0-----:R-:W4:Y:S04]  /*4a70*/  LDL.LU R249, [R1+0x23c] ;  /* 0x00023c0001f97983 */ /* 0x001f280000300800 */
[----:B----4-:R0:W-:Y:S04]  /*4a80*/  STS.U16 [R220+UR12+0x2880], R249 ;  /* 0x002880f9dc007988 */ /* 0x0101e8000800040c */
[----:B------:R4:W-:Y:S04]  /*4a90*/  STS.U16 [R220+UR12+0xc80], R222 ;  /* 0x000c80dedc007988 */ /* 0x0009e8000800040c */
[----:B------:R2:W-:Y:S04]  /*4aa0*/  STS.U16 [R220+UR12+0x2c80], R208 ;  /* 0x002c80d0dc007988 */ /* 0x0005e8000800040c */
[----:B0-----:R-:W3:Y:S04]  /*4ab0*/  LDL.LU R249, [R1+0xfc] ;  /* 0x0000fc0001f97983 */ /* 0x001ee80000300800 */
[----:B----4-:R-:W4:Y:S01]  /*4ac0*/  LDL.LU R222, [R1+0xf8] ;  /* 0x0000f80001de7983 */ /* 0x010f220000300800 */
[----:B--2---:R-:W-:-:S03]  /*4ad0*/  LOP3.LUT R208, R250, 0x20, RZ, 0x3c, !PT ;  /* 0x00000020fad07812 */ /* 0x004fc600078e3cff */
[----:B------:R-:W2:Y:S04]  /*4ae0*/  LDL.LU R220, [R1+0x238] ;  /* 0x0002380001dc7983 */ /* 0x000ea80000300800 */
[----:B------:R0:W-:Y:S04]  /*4af0*/  STS.U16 [R208+UR12+0x100], R223 ;  /* 0x000100dfd0007988 */ /* 0x0001e8000800040c */
[----:B------:R1:W-:Y:S04]  /*4b00*/  STS.U16 [R208+UR12+0x2100], R212 ;  /* 0x002100d4d0007988 */ /* 0x0003e8000800040c */
[----:B------:R1:W-:Y:S04]  /*4b10*/  STS.U16 [R208+UR12+0x500], R216 ;  /* 0x000500d8d0007988 */ /* 0x0003e8000800040c */
[----:B0-----:R-:W3:Y:S04]  /*4b20*/  LDL.LU R223, [R1+0x234] ;  /* 0x0002340001df7983 */ /* 0x001ee80000300800 */
[----:B-1----:R-:W4:Y:S04]  /*4b30*/  LDL.LU R212, [R1+0x230] ;  /* 0x0002300001d47983 */ /* 0x002f280000300800 */
[----:B------:R-:W2:Y:S04]  /*4b40*/  LDL.LU R216, [R1+0x22c] ;  /* 0x00022c0001d87983 */ /* 0x000ea80000300800 */
[----:B------:R0:W-:Y:S04]  /*4b50*/  STS.U16 [R208+UR12+0x2500], R200 ;  /* 0x002500c8d0007988 */ /* 0x0001e8000800040c */
[----:B0-----:R-:W3:Y:S01]  /*4b60*/  LDL.LU R200, [R1+0x228] ;  /* 0x0002280001c87983 */ /* 0x001ee20000300800 */
[----:B------:R-:W-:-:S03]  /*4b70*/  LOP3.LUT R250, R250, 0x30, RZ, 0x3c, !PT ;  /* 0x00000030fafa7812 */ /* 0x000fc600078e3cff */
[----:B---3--:R0:W-:Y:S04]  /*4b80*/  STS.U16 [R208+UR12+0x900], R200 ;  /* 0x000900c8d0007988 */ /* 0x0081e8000800040c */
[----:B--2---:R1:W-:Y:S04]  /*4b90*/  STS.U16 [R208+UR12+0x2900], R216 ;  /* 0x002900d8d0007988 */ /* 0x0043e8000800040c */
[----:B------:R2:W-:Y:S04]  /*4ba0*/  STS.U16 [R208+UR12+0xd00], R203 ;  /* 0x000d00cbd0007988 */ /* 0x0005e8000800040c */
[----:B0-----:R-:W3:Y:S04]  /*4bb0*/  LDL.LU R200, [R1+0x224] ;  /* 0x0002240001c87983 */ /* 0x001ee80000300800 */
[----:B-1----:R-:W3:Y:S04]  /*4bc0*/  LDL.LU R216, [R1+0xf4] ;  /* 0x0000f40001d87983 */ /* 0x002ee80000300800 */
[----:B--2---:R-:W2:Y:S04]  /*4bd0*/  LDL.LU R203, [R1+0x220] ;  /* 0x0002200001cb7983 */ /* 0x004ea80000300800 */
[----:B------:R0:W-:Y:S04]  /*4be0*/  STS.U16 [R208+UR12+0x2d00], R211 ;  /* 0x002d00d3d0007988 */ /* 0x0001e8000800040c */
[----:B------:R1:W-:Y:S04]  /*4bf0*/  STS.U16 [R250+UR12+0x180], R202 ;  /* 0x000180cafa007988 */ /* 0x0003e8000800040c */
[----:B------:R4:W-:Y:S04]  /*4c00*/  STS.U16 [R250+UR12+0x2180], R217 ;  /* 0x002180d9fa007988 */ /* 0x0009e8000800040c */
[----:B0-----:R-:W2:Y:S04]  /*4c10*/  LDL.LU R208, [R1+0x21c] ;  /* 0x00021c0001d07983 */ /* 0x001ea80000300800 */
[----:B------:R-:W2:Y:S04]  /*4c20*/  LDL.LU R211, [R1+0x218] ;  /* 0x0002180001d37983 */ /* 0x000ea80000300800 */
[----:B-1----:R-:W2:Y:S04]  /*4c30*/  LDL.LU R202, [R1+0x214] ;  /* 0x0002140001ca7983 */ /* 0x002ea80000300800 */
[----:B----4-:R-:W4:Y:S04]  /*4c40*/  LDL.LU R217, [R1+0x210] ;  /* 0x0002100001d97983 */ /* 0x010f280000300800 */
[----:B------:R0:W-:Y:S04]  /*4c50*/  STS.U16 [R250+UR12+0x580], R210 ;  /* 0x000580d2fa007988 */ /* 0x0001e8000800040c */
[----:B0-----:R-:W3:Y:S04]  /*4c60*/  LDL.LU R210, [R1+0x20c] ;  /* 0x00020c0001d27983 */ /* 0x001ee80000300800 */
[----:B------:R-:W-:Y:S04]  /*4c70*/  STS.U16 [R250+UR12+0x980], R212 ;  /* 0x000980d4fa007988 */ /* 0x000fe8000800040c */
[----:B------:R-:W-:Y:S04]  /*4c80*/  STS.U16 [R250+UR12+0x2980], R223 ;  /* 0x002980dffa007988 */ /* 0x000fe8000800040c */
[----:B------:R0:W-:Y:S04]  /*4c90*/  STS.U16 [R250+UR12+0x2d80], R252 ;  /* 0x002d80fcfa007988 */ /* 0x0001e8000800040c */
[----:B------:R-:W-:Y:S01]  /*4ca0*/  STS.U16 [R250+UR12+0xd80], R248 ;  /* 0x000d80f8fa007988 */ /* 0x000fe2000800040c */
[----:B0-----:R-:W-:-:S03]  /*4cb0*/  SHF.R.S32.HI R252, RZ, 0x6, R219 ;  /* 0x00000006fffc7819 */ /* 0x001fc600000114db */
[----:B---3--:R0:W-:Y:S04]  /*4cc0*/  STS.U16 [R250+UR12+0x2580], R210 ;  /* 0x002580d2fa007988 */ /* 0x0081e8000800040c */
[----:B0-----:R-:W3:Y:S04]  /*4cd0*/  LDL.LU R210, [R1+0xec] ;  /* 0x0000ec0001d27983 */ /* 0x001ee80000300800 */
[----:B------:R-:W2:Y:S04]  /*4ce0*/  LDL.LU R212, [R1+0x208] ;  /* 0x0002080001d47983 */ /* 0x000ea80000300800 */
[----:B------:R-:W4:Y:S01]  /*4cf0*/  LDL.LU R223, [R1+0x204] ;  /* 0x0002040001df7983 */ /* 0x000f220000300800 */
[----:B------:R-:W-:Y:S01]  /*4d00*/  IMAD.SHL.U32 R250, R219, 0x2, RZ ;  /* 0x00000002dbfa7824 */ /* 0x000fe200078e00ff */
[----:B------:R-:W-:-:S02]  /*4d10*/  SGXT R219, R252, 0x1 ;  /* 0x00000001fcdb781a */ /* 0x000fc40000000200 */
[----:B------:R-:W0:Y:S02]  /*4d20*/  S2R R252, SR_TID.X ;  /* 0x0000000000fc7919 */ /* 0x000e240000002100 */
[----:B------:R-:W-:Y:S01]  /*4d30*/  LOP3.LUT R250, R250, 0x7e, RZ, 0xc0, !PT ;  /* 0x0000007efafa7812 */ /* 0x000fe200078ec0ff */
[----:B------:R1:W5:Y:S01]  /*4d40*/  LDL.LU R248, [R1+0x200] ;  /* 0x0002000001f87983 */ /* 0x0003620000300800 */
[----:B0-----:R-:W-:-:S05]  /*4d50*/  LOP3.LUT R252, R252, 0x40, RZ, 0xc0, !PT ;  /* 0x00000040fcfc7812 */ /* 0x001fca00078ec0ff */
[----:B------:R-:W-:Y:S01]  /*4d60*/  IMAD R252, R252, 0x40, R250 ;  /* 0x00000040fcfc7824 */ /* 0x000fe200078e02fa */
[----:B------:R-:W-:-:S04]  /*4d70*/  LOP3.LUT R250, R250, 0x90, R219, 0x78, !PT ;  /* 0x00000090fafa7812 */ /* 0x000fc800078e78db */
[----:B------:R-:W-:-:S05]  /*4d80*/  LOP3.LUT R219, R252, 0x40, RZ, 0x3c, !PT ;  /* 0x00000040fcdb7812 */ /* 0x000fca00078e3cff */
[----:B------:R0:W-:Y:S04]  /*4d90*/  STS.U16 [R219+UR12+0x200], R249 ;  /* 0x000200f9db007988 */ /* 0x0001e8000800040c */
[----:B------:R1:W-:Y:S04]  /*4da0*/  STS.U16 [R219+UR12+0x2200], R222 ;  /* 0x002200dedb007988 */ /* 0x0003e8000800040c */
[----:B0-----:R0:W5:Y:S04]  /*4db0*/  LDL.LU R249, [R1+0x1fc] ;  /* 0x0001fc0001f97983 */ /* 0x0011680000300800 */
[----:B-1----:R0:W5:Y:S04]  /*4dc0*/  LDL.LU R222, [R1+0x1f8] ;  /* 0x0001f80001de7983 */ /* 0x0021680000300800 */
[----:B----4-:R1:W-:Y:S04]  /*4dd0*/  STS.U16 [R219+UR12+0x600], R223 ;  /* 0x000600dfdb007988 */ /* 0x0103e8000800040c */
[----:B--2---:R-:W-:Y:S04]  /*4de0*/  STS.U16 [R219+UR12+0x2600], R212 ;  /* 0x002600d4db007988 */ /* 0x004fe8000800040c */
[----:B------:R2:W-:Y:S04]  /*4df0*/  STS.U16 [R219+UR12+0xa00], R220 ;  /* 0x000a00dcdb007988 */ /* 0x0005e8000800040c */
[----:B-1----:R0:W5:Y:S04]  /*4e00*/  LDL.LU R223, [R1+0x1f4] ;  /* 0x0001f40001df7983 */ /* 0x0021680000300800 */
[----:B------:R1:W-:Y:S04]  /*4e10*/  STS.U16 [R219+UR12+0x2a00], R221 ;  /* 0x002a00dddb007988 */ /* 0x0003e8000800040c */
[----:B--2---:R0:W5:Y:S04]  /*4e20*/  LDL.LU R220, [R1+0x1f0] ;  /* 0x0001f00001dc7983 */ /* 0x0041680000300800 */
[----:B------:R2:W-:Y:S04]  /*4e30*/  STS.U16 [R219+UR12+0xe00], R218 ;  /* 0x000e00dadb007988 */ /* 0x0005e8000800040c */
[----:B-1----:R0:W5:Y:S04]  /*4e40*/  LDL.LU R221, [R1+0x1ec] ;  /* 0x0001ec0001dd7983 */ /* 0x0021680000300800 */
[----:B------:R1:W-:Y:S04]  /*4e50*/  STS.U16 [R219+UR12+0x2e00], R251 ;  /* 0x002e00fbdb007988 */ /* 0x0003e8000800040c */
[----:B--2---:R0:W5:Y:S04]  /*4e60*/  LDL.LU R218, [R1+0x1e8] ;  /* 0x0001e80001da7983 */ /* 0x0041680000300800 */
[----:B-1----:R0:W5:Y:S04]  /*4e70*/  LDL.LU R219, [R1+0x1e4] ;  /* 0x0001e40001db7983 */ /* 0x0021680000300800 */
[----:B------:R-:W2:Y:S01]  /*4e80*/  LDL.LU R251, [R1+0xf0] ;  /* 0x0000f00001fb7983 */ /* 0x000ea20000300800 */
[----:B------:R-:W-:-:S05]  /*4e90*/  LOP3.LUT R212, R252, 0x50, RZ, 0x3c, !PT ;  /* 0x00000050fcd47812 */ /* 0x000fca00078e3cff */
[----:B------:R1:W-:Y:S04]  /*4ea0*/  STS.U16 [R212+UR12+0x280], R216 ;  /* 0x000280d8d4007988 */ /* 0x0003e8000800040c */
[----:B-1----:R0:W5:Y:S04]  /*4eb0*/  LDL.LU R216, [R1+0x1e0] ;  /* 0x0001e00001d87983 */ /* 0x0021680000300800 */
[----:B--2---:R1:W-:Y:S04]  /*4ec0*/  STS.U16 [R212+UR12+0x2280], R251 ;  /* 0x002280fbd4007988 */ /* 0x0043e8000800040c */
[----:B------:R2:W-:Y:S04]  /*4ed0*/  STS.U16 [R212+UR12+0x680], R217 ;  /* 0x000680d9d4007988 */ /* 0x0005e8000800040c */
[----:B------:R4:W-:Y:S01]  /*4ee0*/  STS.U16 [R212+UR12+0x2680], R202 ;  /* 0x002680cad4007988 */ /* 0x0009e2000800040c */
[----:B-1----:R-:W-:-:S03]  /*4ef0*/  LOP3.LUT R251, R252, 0x60, RZ, 0x3c, !PT ;  /* 0x00000060fcfb7812 */ /* 0x002fc600078e3cff */
[----:B------:R1:W-:Y:S04]  /*4f00*/  STS.U16 [R212+UR12+0xa80], R205 ;  /* 0x000a80cdd4007988 */ /* 0x0003e8000800040c */
[----:B--2---:R0:W5:Y:S04]  /*4f10*/  LDL.LU R217, [R1+0x1dc] ;  /* 0x0001dc0001d97983 */ /* 0x0041680000300800 */
[----:B----4-:R-:W2:Y:S04]  /*4f20*/  LDL.LU R202, [R1+0x1d8] ;  /* 0x0001d80001ca7983 */ /* 0x010ea80000300800 */
[----:B-1----:R-:W4:Y:S04]  /*4f30*/  LDL.LU R205, [R1+0x1d4] ;  /* 0x0001d40001cd7983 */ /* 0x002f280000300800 */
[----:B------:R1:W-:Y:S04]  /*4f40*/  STS.U16 [R212+UR12+0x2a80], R214 ;  /* 0x002a80d6d4007988 */ /* 0x0003e8000800040c */
[----:B------:R3:W-:Y:S04]  /*4f50*/  STS.U16 [R212+UR12+0xe80], R215 ;  /* 0x000e80d7d4007988 */ /* 0x0007e8000800040c */
[----:B------:R0:W-:Y:S04]  /*4f60*/  STS.U16 [R212+UR12+0x2e80], R213 ;  /* 0x002e80d5d4007988 */ /* 0x0001e8000800040c */
[----:B-1----:R1:W5:Y:S04]  /*4f70*/  LDL.LU R214, [R1+0x1d0] ;  /* 0x0001d00001d67983 */ /* 0x0023680000300800 */
[----:B---3--:R1:W5:Y:S04]  /*4f80*/  LDL.LU R215, [R1+0x1cc] ;  /* 0x0001cc0001d77983 */ /* 0x0083680000300800 */
[----:B0-----:R1:W5:Y:S04]  /*4f90*/  LDL.LU R212, [R1+0x1c8] ;  /* 0x0001c80001d47983 */ /* 0x0013680000300800 */
[----:B------:R1:W5:Y:S04]  /*4fa0*/  LDL.LU R213, [R1+0x1c4] ;  /* 0x0001c40001d57983 */ /* 0x0003680000300800 */
[----:B------:R0:W-:Y:S04]  /*4fb0*/  STS.U16 [R251+UR12+0x300], R210 ;  /* 0x000300d2fb007988 */ /* 0x0001e8000800040c */
[----:B0-----:R-:W3:Y:S01]  /*4fc0*/  LDL.LU R210, [R1+0x1c0] ;  /* 0x0001c00001d27983 */ /* 0x001ee20000300800 */
[----:B------:R-:W-:-:S03]  /*4fd0*/  LOP3.LUT R252, R252, 0x70, RZ, 0x3c, !PT ;  /* 0x00000070fcfc7812 */ /* 0x000fc600078e3cff */
[----:B------:R-:W-:Y:S04]  /*4fe0*/  STS.U16 [R251+UR12+0x700], R211 ;  /* 0x000700d3fb007988 */ /* 0x000fe8000800040c */
[----:B------:R-:W-:Y:S04]  /*4ff0*/  STS.U16 [R251+UR12+0x2700], R208 ;  /* 0x002700d0fb007988 */ /* 0x000fe8000800040c */
[----:B------:R-:W-:Y:S04]  /*5000*/  STS.U16 [R251+UR12+0xb00], R209 ;  /* 0x000b00d1fb007988 */ /* 0x000fe8000800040c */
[----:B------:R-:W-:Y:S04]  /*5010*/  STS.U16 [R251+UR12+0x2b00], R206 ;  /* 0x002b00cefb007988 */ /* 0x000fe8000800040c */
[----:B------:R-:W-:Y:S04]  /*5020*/  STS.U16 [R251+UR12+0xf00], R207 ;  /* 0x000f00cffb007988 */ /* 0x000fe8000800040c */
[----:B------:R-:W-:Y:S01]  /*5030*/  STS.U16 [R251+UR12+0x2f00], R204 ;  /* 0x002f00ccfb007988 */ /* 0x000fe2000800040c */
[----:B------:R-:W-:Y:S01]  /*5040*/  UMOV UR4, UR13 ;  /* 0x0000000d00047c82 */ /* 0x000fe20008000000 */
[----:B------:R-:W-:Y:S01]  /*5050*/  UMOV UR5, 0x40000040 ;  /* 0x4000004000057882 */ /* 0x000fe20000000000 */
[----:B------:R-:W-:Y:S01]  /*5060*/  UMOV UR18, UR6 ;  /* 0x0000000600127c82 */ /* 0x000fe20008000000 */
[----:B------:R-:W-:Y:S01]  /*5070*/  UMOV UR19, UR7 ;  /* 0x0000000700137c82 */ /* 0x000fe20008000000 */
[----:B------:R-:W-:Y:S01]  /*5080*/  UMOV UR22, UR10 ;  /* 0x0000000a00167c82 */ /* 0x000fe20008000000 */
[----:B------:R-:W-:Y:S01]  /*5090*/  UMOV UR23, UR11 ;  /* 0x0000000b00177c82 */ /* 0x000fe20008000000 */
[----:B------:R-:W-:Y:S01]  /*50a0*/  UMOV UR26, UR6 ;  /* 0x00000006001a7c82 */ /* 0x000fe20008000000 */
[----:B------:R-:W-:Y:S01]  /*50b0*/  UMOV UR27, UR7 ;  /* 0x00000007001b7c82 */ /* 0x000fe20008000000 */
[----:B---3--:R0:W-:Y:S04]  /*50c0*/  STS.U16 [R251+UR12+0x2300], R210 ;  /* 0x002300d2fb007988 */ /* 0x0081e8000800040c */
[----:B----4-:R-:W-:Y:S01]  /*50d0*/  STS.U16 [R252+UR12+0x380], R205 ;  /* 0x000380cdfc007988 */ /* 0x010fe2000800040c */
[----:B0-----:R-:W-:-:S03]  /*50e0*/  LOP3.LUT R251, R250, 0x20, RZ, 0x3c, !PT ;  /* 0x00000020fafb7812 */ /* 0x001fc600078e3cff */
[----:B--2---:R-:W-:Y:S04]  /*50f0*/  STS.U16 [R252+UR12+0x2380], R202 ;  /* 0x002380cafc007988 */ /* 0x004fe8000800040c */
[----:B------:R-:W-:Y:S04]  /*5100*/  STS.U16 [R252+UR12+0x780], R203 ;  /* 0x000780cbfc007988 */ /* 0x000fe8000800040c */
        /* <DEDUP_REMOVED lines=12> */
[----:B------:R0:W-:Y:S04]  /*51d0*/  STS.U16 [R250+UR12+0x4e00], R188 ;  /* 0x004e00bcfa007988 */ /* 0x0001e8000800040c */
[----:B------:R2:W-:Y:S04]  /*51e0*/  STS.U16 [R251+UR12+0x4100], R189 ;  /* 0x004100bdfb007988 */ /* 0x0005e8000800040c */
[----:B------:R3:W-:Y:S01]  /*51f0*/  STS.U16 [R251+UR12+0x4300], R16 ;  /* 0x00430010fb007988 */ /* 0x0007e2000800040c */
[----:B0-----:R-:W0:Y:S03]  /*5200*/  LDC R250, c[0x0][0x23c] ;  /* 0x00008f00fffa7b82 */ /* 0x001e260000000800 */
[----:B------:R4:W-:Y:S04]  /*5210*/  STS.U16 [R251+UR12+0x4500], R17 ;  /* 0x00450011fb007988 */ /* 0x0009e8000800040c */
[----:B------:R1:W-:Y:S04]  /*5220*/  STS.U16 [R251+UR12+0x4700], R20 ;  /* 0x00470014fb007988 */ /* 0x0003e8000800040c */
[----:B------:R1:W-:Y:S04]  /*5230*/  STS.U16 [R251+UR12+0x4900], R21 ;  /* 0x00490015fb007988 */ /* 0x0003e8000800040c */
[----:B------:R1:W-:Y:S04]  /*5240*/  STS.U16 [R251+UR12+0x4b00], R3 ;  /* 0x004b0003fb007988 */ /* 0x0003e8000800040c */
[----:B------:R1:W-:Y:S04]  /*5250*/  STS.U16 [R251+UR12+0x4d00], R2 ;  /* 0x004d0002fb007988 */ /* 0x0003e8000800040c */
[----:B------:R1:W-:Y:S01]  /*5260*/  STS.U16 [R251+UR12+0x4f00], R0 ;  /* 0x004f0000fb007988 */ /* 0x0003e2000800040c */
[----:B------:R2:W-:Y:S06]  /*5270*/  MEMBAR.ALL.CTA ;  /* 0x0000000000007992 */ /* 0x0005ec0000008000 */
[----:B--2---:R-:W2:Y:S04]  /*5280*/  FENCE.VIEW.ASYNC.S ;  /* 0x00000000000073c6 */ /* 0x004ea80000000000 */
[----:B------:R0:W5:Y:S04]  /*5290*/  LDL.LU R210, [R1+0x1bc] ;  /* 0x0001bc0001d27983 */ /* 0x0001680000300800 */
[----:B------:R0:W5:Y:S04]  /*52a0*/  LDL.LU R211, [R1+0x1b8] ;  /* 0x0001b80001d37983 */ /* 0x0001680000300800 */
[----:B------:R0:W5:Y:S04]  /*52b0*/  LDL.LU R208, [R1+0x1b4] ;  /* 0x0001b40001d07983 */ /* 0x0001680000300800 */
[----:B------:R0:W5:Y:S04]  /*52c0*/  LDL.LU R209, [R1+0x1b0] ;  /* 0x0001b00001d17983 */ /* 0x0001680000300800 */
[----:B------:R0:W5:Y:S01]  /*52d0*/  LDL.LU R206, [R1+0x1ac] ;  /* 0x0001ac0001ce7983 */ /* 0x0001620000300800 */
[----:B--2---:R-:W-:Y:S06]  /*52e0*/  BAR.SYNC.DEFER_BLOCKING 0x0 ;  /* 0x0000000000007b1d */ /* 0x004fec0000010000 */
[----:B------:R2:W5:Y:S04]  /*52f0*/  LDL.LU R207, [R1+0x1a8] ;  /* 0x0001a80001cf7983 */ /* 0x0005680000300800 */
[----:B------:R2:W5:Y:S04]  /*5300*/  LDL.LU R204, [R1+0x1a4] ;  /* 0x0001a40001cc7983 */ /* 0x0005680000300800 */
[----:B------:R2:W5:Y:S04]  /*5310*/  LDL.LU R205, [R1+0x1a0] ;  /* 0x0001a00001cd7983 */ /* 0x0005680000300800 */
[----:B------:R2:W5:Y:S01]  /*5320*/  LDL.LU R202, [R1+0x19c] ;  /* 0x00019c0001ca7983 */ /* 0x0005620000300800 */
[----:B------:R-:W-:-:S03]  /*5330*/  WARPGROUP.ARRIVE ;  /* 0x00000000000079c5 */ /* 0x000fc60000000000 */
[----:B------:R2:W5:Y:S04]  /*5340*/  LDL.LU R203, [R1+0x198] ;  /* 0x0001980001cb7983 */ /* 0x0005680000300800 */
[----:B------:R2:W5:Y:S01]  /*5350*/  LDL.LU R200, [R1+0x194] ;  /* 0x0001940001c87983 */ /* 0x0005620000300800 */
[----:B------:R-:W-:Y:S03]  /*5360*/  HGMMA.64x64x16.F32 R120, gdesc[UR4].tnspA, R120 ;  /* 0x20e00000047879f0 */ /* 0x000fe60008700878 */
[----:B------:R2:W5:Y:S04]  /*5370*/  LDL.LU R201, [R1+0x190] ;  /* 0x0001900001c97983 */ /* 0x0005680000300800 */
[----:B------:R2:W5:Y:S04]  /*5380*/  LDL.LU R198, [R1+0x18c] ;  /* 0x00018c0001c67983 */ /* 0x0005680000300800 */
[----:B------:R2:W5:Y:S04]  /*5390*/  LDL.LU R199, [R1+0x188] ;  /* 0x0001880001c77983 */ /* 0x0005680000300800 */
[----:B------:R2:W5:Y:S04]  /*53a0*/  LDL.LU R196, [R1+0x184] ;  /* 0x0001840001c47983 */ /* 0x0005680000300800 */
[----:B------:R2:W5:Y:S04]  /*53b0*/  LDL.LU R197, [R1+0x180] ;  /* 0x0001800001c57983 */ /* 0x0005680000300800 */
[----:B------:R2:W5:Y:S04]  /*53c0*/  LDL.LU R194, [R1+0x17c] ;  /* 0x00017c0001c27983 */ /* 0x0005680000300800 */
[----:B------:R2:W5:Y:S04]  /*53d0*/  LDL.LU R195, [R1+0x178] ;  /* 0x0001780001c37983 */ /* 0x0005680000300800 */
[----:B------:R2:W5:Y:S01]  /*53e0*/  LDL.LU R192, [R1+0x174] ;  /* 0x0001740001c07983 */ /* 0x0005620000300800 */
[----:B0-----:R-:W-:-:S03]  /*53f0*/  IMAD.SHL.U32 R250, R250, 0x20, RZ ;  /* 0x00000020fafa7824 */ /* 0x001fc600078e00ff */
[----:B------:R2:W5:Y:S04]  /*5400*/  LDL.LU R193, [R1+0x170] ;  /* 0x0001700001c17983 */ /* 0x0005680000300800 */
[----:B------:R2:W5:Y:S04]  /*5410*/  LDL.LU R190, [R1+0x16c] ;  /* 0x00016c0001be7983 */ /* 0x0005680000300800 */
[----:B------:R2:W5:Y:S04]  /*5420*/  LDL.LU R191, [R1+0x168] ;  /* 0x0001680001bf7983 */ /* 0x0005680000300800 */
[----:B------:R2:W5:Y:S01]  /*5430*/  LDL.LU R188, [R1+0x164] ;  /* 0x0001640001bc7983 */ /* 0x0005620000300800 */
[----:B------:R-:W-:-:S03]  /*5440*/  IMAD.WIDE R246, R250, 0x2, R246 ;  /* 0x00000002faf67825 */ /* 0x000fc600078e02f6 */
[----:B------:R2:W5:Y:S04]  /*5450*/  LDL.LU R189, [R1+0x160] ;  /* 0x0001600001bd7983 */ /* 0x0005680000300800 */
[----:B---3--:R2:W5:Y:S01]  /*5460*/  LDL.LU R16, [R1+0x15c] ;  /* 0x00015c0001107983 */ /* 0x0085620000300800 */
[----:B------:R-:W-:-:S03]  /*5470*/  IMAD.WIDE R6, R250, 0x2, R6 ;  /* 0x00000002fa067825 */ /* 0x000fc600078e0206 */
[----:B----4-:R2:W5:Y:S04]  /*5480*/  LDL.LU R17, [R1+0x158] ;  /* 0x0001580001117983 */ /* 0x0105680000300800 */
[----:B-1----:R2:W5:Y:S01]  /*5490*/  LDL.LU R20, [R1+0x154] ;  /* 0x0001540001147983 */ /* 0x0025620000300800 */
[----:B------:R-:W-:-:S03]  /*54a0*/  IMAD.WIDE R14, R250, 0x2, R14 ;  /* 0x00000002fa0e7825 */ /* 0x000fc600078e020e */
[----:B------:R2:W5:Y:S04]  /*54b0*/  LDL.LU R21, [R1+0x150] ;  /* 0x0001500001157983 */ /* 0x0005680000300800 */
[----:B------:R2:W5:Y:S01]  /*54c0*/  LDL.LU R3, [R1+0x14c] ;  /* 0x00014c0001037983 */ /* 0x0005620000300800 */
[----:B------:R-:W-:-:S03]  /*54d0*/  IMAD.WIDE R8, R250, 0x2, R8 ;  /* 0x00000002fa087825 */ /* 0x000fc600078e0208 */
[----:B------:R2:W5:Y:S01]  /*54e0*/  LDL.LU R2, [R1+0x148] ;  /* 0x0001480001027983 */ /* 0x0005620000300800 */
[----:B------:R-:W-:Y:S03]  /*54f0*/  HGMMA.64x64x16.F32 R120, gdesc[UR8].tnspA, R120 ;  /* 0x20e00000087879f0 */ /* 0x000fe60008700878 */
[----:B------:R2:W5:Y:S01]  /*5500*/  LDL.LU R0, [R1+0x144] ;  /* 0x0001440001007983 */ /* 0x0005620000300800 */
[C---:B------:R-:W-:Y:S01]  /*5510*/  IMAD.WIDE R18, R250.reuse, 0x2, R18 ;  /* 0x00000002fa127825 */ /* 0x040fe200078e0212 */
[----:B------:R-:W-:Y:S02]  /*5520*/  HGMMA.64x64x16.F32 R88, gdesc[UR16].tnspA, R88 ;  /* 0x20e00000105879f0 */ /* 0x000fe40008700858 */
[----:B------:R-:W-:Y:S04]  /*5530*/  STL [R1+0x140], R246 ;  /* 0x000140f601007387 */ /* 0x000fe80000100800 */
[----:B------:R-:W-:Y:S04]  /*5540*/  STL [R1+0x13c], R247 ;  /* 0x00013cf701007387 */ /* 0x000fe80000100800 */
[----:B------:R0:W-:Y:S04]  /*5550*/  STL [R1+0x138], R6 ;  /* 0x0001380601007387 */ /* 0x0001e80000100800 */
[----:B------:R-:W-:Y:S04]  /*5560*/  STL [R1+0x134], R7 ;  /* 0x0001340701007387 */ /* 0x000fe80000100800 */
[----:B------:R-:W-:Y:S04]  /*5570*/  STL [R1+0x130], R14 ;  /* 0x0001300e01007387 */ /* 0x000fe80000100800 */
[----:B------:R-:W-:Y:S04]  /*5580*/  STL [R1+0x12c], R15 ;  /* 0x00012c0f01007387 */ /* 0x000fe80000100800 */
[----:B------:R-:W-:Y:S04]  /*5590*/  STL [R1+0x128], R8 ;  /* 0x0001280801007387 */ /* 0x000fe80000100800 */
[----:B------:R-:W-:Y:S04]  /*55a0*/  STL [R1+0x124], R9 ;  /* 0x0001240901007387 */ /* 0x000fe80000100800 */
[----:B------:R-:W-:Y:S04]  /*55b0*/  STL [R1+0x120], R18 ;  /* 0x0001201201007387 */ /* 0x000fe80000100800 */
[----:B------:R-:W-:Y:S04]  /*55c0*/  STL [R1+0x11c], R19 ;  /* 0x00011c1301007387 */ /* 0x000fe80000100800 */
[----:B0-----:R-:W3:Y:S01]  /*55d0*/  LDL.LU R6, [R1+0x110] ;  /* 0x0001100001067983 */ /* 0x001ee20000300800 */
[----:B------:R-:W-:Y:S04]  /*55e0*/  HGMMA.64x64x16.F32 R88, gdesc[UR20].tnspA, R88 ;  /* 0x20e00000145879f0 */ /* 0x000fe80008700858 */
[----:B------:R-:W-:Y:S01]  /*55f0*/  HGMMA.64x64x16.F32 R56, gdesc[UR24].tnspA, R56 ;  /* 0x20e00000183879f0 */ /* 0x000fe20008700838 */
[----:B------:R-:W-:Y:S01]  /*5600*/  UMOV UR30, UR10 ;  /* 0x0000000a001e7c82 */ /* 0x000fe20008000000 */
[----:B------:R-:W-:Y:S01]  /*5610*/  UMOV UR31, UR11 ;  /* 0x0000000b001f7c82 */ /* 0x000fe20008000000 */
[----:B------:R-:W-:Y:S01]  /*5620*/  UMOV UR34, UR6 ;  /* 0x0000000600227c82 */ /* 0x000fe20008000000 */
[----:B------:R-:W-:Y:S01]  /*5630*/  UMOV UR35, UR7 ;  /* 0x0000000700237c82 */ /* 0x000fe20008000000 */
[----:B------:R-:W-:Y:S04]  /*5640*/  HGMMA.64x64x16.F32 R56, gdesc[UR28].tnspA, R56 ;  /* 0x20e000001c3879f0 */ /* 0x000fe80008700838 */
[----:B------:R-:W-:Y:S01]  /*5650*/  HGMMA.64x64x16.F32 R24, gdesc[UR32].tnspA, R24 ;  /* 0x20e00000201879f0 */ /* 0x000fe20008700818 */
[----:B------:R-:W-:Y:S01]  /*5660*/  UMOV UR38, UR10 ;  /* 0x0000000a00267c82 */ /* 0x000fe20008000000 */
[----:B------:R-:W-:Y:S01]  /*5670*/  UMOV UR39, UR11 ;  /* 0x0000000b00277c82 */ /* 0x000fe20008000000 */
[----:B------:R-:W-:-:S04]  /*5680*/  IMAD.WIDE R152, R250, 0x2, R152 ;  /* 0x00000002fa987825 */ /* 0x000fc800078e0298 */
[C---:B------:R-:W-:Y:S01]  /*5690*/  IMAD.WIDE R156, R250.reuse, 0x2, R156 ;  /* 0x00000002fa9c7825 */ /* 0x040fe200078e029c */
[----:B------:R-:W-:Y:S03]  /*56a0*/  STL [R1+0x118], R152 ;  /* 0x0001189801007387 */ /* 0x000fe60000100800 */
[C---:B------:R-:W-:Y:S01]  /*56b0*/  IMAD.WIDE R12, R250.reuse, 0x2, R12 ;  /* 0x00000002fa0c7825 */ /* 0x040fe200078e020c */
[----:B------:R-:W-:Y:S03]  /*56c0*/  STL [R1+0x114], R153 ;  /* 0x0001149901007387 */ /* 0x000fe60000100800 */
[C---:B------:R-:W-:Y:S01]  /*56d0*/  IMAD.WIDE R160, R250.reuse, 0x2, R160 ;  /* 0x00000002faa07825 */ /* 0x040fe200078e02a0 */
[----:B------:R-:W-:Y:S03]  /*56e0*/  STL [R1+0x80], R156 ;  /* 0x0000809c01007387 */ /* 0x000fe60000100800 */
[C---:B------:R-:W-:Y:S01]  /*56f0*/  IMAD.WIDE R168, R250.reuse, 0x2, R168 ;  /* 0x00000002faa87825 */ /* 0x040fe200078e02a8 */
[----:B------:R-:W-:Y:S04]  /*5700*/  STL [R1+0x7c], R157 ;  /* 0x00007c9d01007387 */ /* 0x000fe80000100800 */
[----:B------:R-:W-:Y:S04]  /*5710*/  STL [R1+0x78], R12 ;  /* 0x0000780c01007387 */ /* 0x000fe80000100800 */
[----:B------:R-:W-:Y:S01]  /*5720*/  STL [R1+0x74], R13 ;  /* 0x0000740d01007387 */ /* 0x000fe20000100800 */
[----:B------:R-:W-:Y:S03]  /*5730*/  HGMMA.64x64x16.F32 R24, gdesc[UR36].tnspA, R24, gsb0 ;  /* 0x20e00000241879f0 */ /* 0x000fe60008000818 */
[----:B------:R-:W-:Y:S04]  /*5740*/  STL [R1+0x70], R160 ;  /* 0x000070a001007387 */ /* 0x000fe80000100800 */
[----:B------:R-:W-:Y:S04]  /*5750*/  STL [R1+0x6c], R161 ;  /* 0x00006ca101007387 */ /* 0x000fe80000100800 */
[----:B------:R0:W-:Y:S04]  /*5760*/  STL [R1+0x68], R168 ;  /* 0x000068a801007387 */ /* 0x0001e80000100800 */
[----:B------:R1:W-:Y:S01]  /*5770*/  STL [R1+0x64], R169 ;  /* 0x000064a901007387 */ /* 0x0003e20000100800 */
[----:B------:R-:W-:-:S04]  /*5780*/  IMAD.WIDE R154, R250, 0x2, R154 ;  /* 0x00000002fa9a7825 */ /* 0x000fc800078e029a */
[----:B------:R-:W-:-:S04]  /*5790*/  IMAD.WIDE R172, R250, 0x2, R172 ;  /* 0x00000002faac7825 */ /* 0x000fc800078e02ac */
[----:B------:R-:W-:-:S04]  /*57a0*/  IMAD.WIDE R176, R250, 0x2, R176 ;  /* 0x00000002fab07825 */ /* 0x000fc800078e02b0 */
[----:B------:R-:W-:-:S04]  /*57b0*/  IMAD.WIDE R180, R250, 0x2, R180 ;  /* 0x00000002fab47825 */ /* 0x000fc800078e02b4 */
[----:B------:R-:W-:-:S04]  /*57c0*/  IMAD.WIDE R164, R250, 0x2, R164 ;  /* 0x00000002faa47825 */ /* 0x000fc800078e02a4 */
[----:B------:R-:W-:-:S04]  /*57d0*/  IMAD.WIDE R170, R250, 0x2, R170 ;  /* 0x00000002faaa7825 */ /* 0x000fc800078e02aa */
[----:B0-----:R-:W-:Y:S02]  /*57e0*/  IMAD.MOV.U32 R168, RZ, RZ, R154 ;  /* 0x000000ffffa87224 */ /* 0x001fe400078e009a */
[----:B------:R-:W-:Y:S02]  /*57f0*/  IMAD.MOV.U32 R161, RZ, RZ, R155 ;  /* 0x000000ffffa17224 */ /* 0x000fe400078e009b */
[----:B-1----:R-:W-:Y:S02]  /*5800*/  IMAD.MOV.U32 R169, RZ, RZ, R172 ;  /* 0x000000ffffa97224 */ /* 0x002fe400078e00ac */
[----:B------:R-:W-:Y:S02]  /*5810*/  IMAD.MOV.U32 R160, RZ, RZ, R176 ;  /* 0x000000ffffa07224 */ /* 0x000fe400078e00b0 */
[----:B------:R-:W-:Y:S02]  /*5820*/  IMAD.MOV.U32 R157, RZ, RZ, R180 ;  /* 0x000000ffff9d7224 */ /* 0x000fe400078e00b4 */
[----:B------:R-:W-:-:S02]  /*5830*/  IMAD.MOV.U32 R155, RZ, RZ, R164 ;  /* 0x000000ffff9b7224 */ /* 0x000fc400078e00a4 */
[----:B------:R-:W-:Y:S02]  /*5840*/  IMAD.MOV.U32 R154, RZ, RZ, R170 ;  /* 0x000000ffff9a7224 */ /* 0x000fe400078e00aa */
[----:B------:R-:W-:Y:S02]  /*5850*/  IMAD.MOV.U32 R172, RZ, RZ, R173 ;  /* 0x000000ffffac7224 */ /* 0x000fe400078e00ad */
[----:B------:R-:W-:Y:S02]  /*5860*/  IMAD.MOV.U32 R176, RZ, RZ, R177 ;  /* 0x000000ffffb07224 */ /* 0x000fe400078e00b1 */
[----:B------:R-:W-:Y:S02]  /*5870*/  IMAD.MOV.U32 R180, RZ, RZ, R181 ;  /* 0x000000ffffb47224 */ /* 0x000fe400078e00b5 */
[----:B------:R-:W-:Y:S02]  /*5880*/  IMAD.MOV.U32 R164, RZ, RZ, R165 ;  /* 0x000000ffffa47224 */ /* 0x000fe400078e00a5 */
[----:B------:R-:W-:-:S02]  /*5890*/  IMAD.MOV.U32 R170, RZ, RZ, R171 ;  /* 0x000000ffffaa7224 */ /* 0x000fc400078e00ab */
[----:B------:R-:W-:Y:S02]  /*58a0*/  VIADD R4, R4, 0xffffffe0 ;  /* 0xffffffe004047836 */ /* 0x000fe40000000000 */
[----:B---3--:R-:W-:-:S05]  /*58b0*/  VIADD R6, R6, 0xffffffff ;  /* 0xffffffff06067836 */ /* 0x008fca0000000000 */
[----:B------:R0:W-:Y:S01]  /*58c0*/  STL [R1+0x110], R6 ;  /* 0x0001100601007387 */ /* 0x0001e20000100800 */
[----:B------:R-:W-:Y:S02]  /*58d0*/  ISETP.NE.U32.AND P0, PT, R6, RZ, PT ;  /* 0x000000ff0600720c */ /* 0x000fe40003f05070 */
[----:B0-----:R-:W0:Y:S01]  /*58e0*/  LDC R6, c[0x0][0x238] ;  /* 0x00008e00ff067b82 */ /* 0x001e220000000800 */
[----:B------:R-:W-:Y:S02]  /*58f0*/  WARPGROUP.DEPBAR.LE gsb0, 0x0 ;  /* 0x00008000000079c5 */ /* 0x000fe40000010000 */
[----:B0-----:R-:W-:-:S04]  /*5900*/  IMAD.SHL.U32 R6, R6, 0x20, RZ ;  /* 0x0000002006067824 */ /* 0x001fc800078e00ff */
[----:B------:R-:W-:-:S04]  /*5910*/  IMAD.WIDE R186, R6, 0x2, R186 ;  /* 0x0000000206ba7825 */ /* 0x000fc800078e02ba */
[----:B--2---:R-:W-:Y:S05]  /*5920*/  @P0 BRA `(.L_x_1) ;  /* 0xffffffcc00b80947 */ /* 0x004fea000383ffff */
[----:B------:R-:W-:Y:S02]  /*5930*/  F2FP.F16.F32.PACK_AB R7, R55, R119 ;  /* 0x000000773707723e */ /* 0x000fe400000000ff */
[----:B------:R-:W-:Y:S02]  /*5940*/  F2FP.F16.F32.PACK_AB R119, R54, R118 ;  /* 0x000000763677723e */ /* 0x000fe400000000ff */
[----:B------:R-:W-:Y:S02]  /*5950*/  F2FP.F16.F32.PACK_AB R118, R52, R116 ;  /* 0x000000743476723e */ /* 0x000fe400000000ff */
[----:B------:R-:W-:Y:S02]  /*5960*/  F2FP.F16.F32.PACK_AB R116, R84, R148 ;  /* 0x000000945474723e */ /* 0x000fe400000000ff */
[----:B------:R-:W-:Y:S02]  /*5970*/  F2FP.F16.F32.PACK_AB R84, R81, R145 ;  /* 0x000000915154723e */ /* 0x000fe400000000ff */
[----:B------:R-:W-:-:S02]  /*5980*/  F2FP.F16.F32.PACK_AB R6, R53, R117 ;  /* 0x000000753506723e */ /* 0x000fc400000000ff */
        /* <DEDUP_REMOVED lines=52> */
[----:B-----5:R-:W-:Y:S02]  /*5cd0*/  F2FP.F16.F32.PACK_AB R21, R59, R123 ;  /* 0x0000007b3b15723e */ /* 0x020fe400000000ff */
[----:B------:R-:W-:-:S02]  /*5ce0*/  F2FP.F16.F32.PACK_AB R20, R57, R121 ;  /* 0x000000793914723e */ /* 0x000fc400000000ff */
[----:B------:R-:W-:Y:S02]  /*5cf0*/  F2FP.F16.F32.PACK_AB R19, R26, R90 ;  /* 0x0000005a1a13723e */ /* 0x000fe400000000ff */
[----:B------:R-:W-:Y:S02]  /*5d00*/  F2FP.F16.F32.PACK_AB R18, R24, R88 ;  /* 0x000000581812723e */ /* 0x000fe400000000ff */
[----:B------:R-:W-:Y:S02]  /*5d10*/  F2FP.F16.F32.PACK_AB R17, R58, R122 ;  /* 0x0000007a3a11723e */ /* 0x000fe400000000ff */
[----:B------:R-:W-:-:S07]  /*5d20*/  F2FP.F16.F32.PACK_AB R16, R56, R120 ;  /* 0x000000783810723e */ /* 0x000fce00000000ff */
.L_x_0:
[----:B------:R-:W0:Y:S01]  /*5d30*/  S2R R10, SR_TID.X ;  /* 0x00000000000a7919 */ /* 0x000e220000002100 */
[C---:B------:R-:W-:Y:S01]  /*5d40*/  VIADD R12, R2.reuse, 0x1 ;  /* 0x00000001020c7836 */ /* 0x040fe20000000000 */
[----:B------:R-:W-:Y:S01]  /*5d50*/  ULDC.64 UR4, c[0x0][0x228] ;  /* 0x00008a0000047ab9 */ /* 0x000fe20000000a00 */
[----:B------:R-:W-:Y:S01]  /*5d60*/  VIADD R11, R2, 0x2 ;  /* 0x00000002020b7836 */ /* 0x000fe20000000000 */
[----:B------:R-:W1:Y:S01]  /*5d70*/  LDC R57, c[0x0][0x244] ;  /* 0x00009100ff397b82 */ /* 0x000e620000000800 */
[----:B------:R-:W-:Y:S01]  /*5d80*/  ULDC.64 UR8, c[0x0][0x220] ;  /* 0x0000880000087ab9 */ /* 0x000fe20000000a00 */
[----:B------:R-:W-:Y:S01]  /*5d90*/  ISETP.GE.AND P3, PT, R12, UR5, PT ;  /* 0x000000050c007c0c */ /* 0x000fe2000bf66270 */
[----:B------:R-:W-:-:S05]  /*5da0*/  ULDC UR6, c[0x0][0x248] ;  /* 0x0000920000067ab9 */ /* 0x000fca0000000800 */
[----:B------:R-:W-:Y:S01]  /*5db0*/  BAR.SYNC.DEFER_BLOCKING 0x0 ;  /* 0x0000000000007b1d */ /* 0x000fe20000010000 */
[----:B------:R-:W-:Y:S01]  /*5dc0*/  ISETP.GE.AND P1, PT, R11, UR5, PT ;  /* 0x000000050b007c0c */ /* 0x000fe2000bf26270 */
[----:B------:R-:W-:Y:S01]  /*5dd0*/  VIADD R11, R2, 0x3 ;  /* 0x00000003020b7836 */ /* 0x000fe20000000000 */
[----:B------:R-:W-:-:S03]  /*5de0*/  ISETP.GE.AND P4, PT, R0, UR4, PT ;  /* 0x0000000400007c0c */ /* 0x000fc6000bf86270 */
[----:B------:R-:W-:Y:S01]  /*5df0*/  ULDC UR7, c[0x0][0x228] ;  /* 0x00008a0000077ab9 */ /* 0x000fe20000000800 */
[----:B------:R-:W-:Y:S02]  /*5e00*/  ISETP.GE.AND P5, PT, R11, UR5, PT ;  /* 0x000000050b007c0c */ /* 0x000fe4000bfa6270 */
[----:B------:R-:W-:Y:S01]  /*5e10*/  ISETP.LT.AND P4, PT, R2, UR5, !P4 ;  /* 0x0000000502007c0c */ /* 0x000fe2000e781270 */
[----:B-1----:R-:W-:Y:S02]  /*5e20*/  IMAD R53, R0, R57, RZ ;  /* 0x0000003900357224 */ /* 0x002fe400078e02ff */
[C---:B0-----:R-:W-:Y:S01]  /*5e30*/  IMAD.SHL.U32 R8, R10.reuse, 0x10, RZ ;  /* 0x000000100a087824 */ /* 0x041fe200078e00ff */
[C---:B------:R-:W-:Y:S01]  /*5e40*/  LOP3.LUT R52, R10.reuse, 0x7f, RZ, 0xc0, !PT ;  /* 0x0000007f0a347812 */ /* 0x040fe200078ec0ff */
[----:B------:R-:W-:Y:S01]  /*5e50*/  IMAD.SHL.U32 R9, R10, 0x40, RZ ;  /* 0x000000400a097824 */ /* 0x000fe200078e00ff */
[----:B------:R-:W-:Y:S01]  /*5e60*/  LEA R54, P0, R53, UR8, 0x1 ;  /* 0x0000000835367c11 */ /* 0x000fe2000f8008ff */
[----:B------:R-:W-:Y:S01]  /*5e70*/  IMAD R57, R57, 0x80, R53 ;  /* 0x0000008039397824 */ /* 0x000fe200078e0235 */
[----:B------:R-:W-:-:S02]  /*5e80*/  LOP3.LUT R8, R8, 0xf0, RZ, 0xc0, !PT ;  /* 0x000000f008087812 */ /* 0x000fc400078ec0ff */
[----:B------:R-:W-:Y:S02]  /*5e90*/  LOP3.LUT R9, R9, 0x400, RZ, 0xc0, !PT ;  /* 0x0000040009097812 */ /* 0x000fe400078ec0ff */
[----:B------:R-:W-:Y:S02]  /*5ea0*/  LEA R52, R52, UR12, 0x4 ;  /* 0x0000000c34347c11 */ /* 0x000fe4000f8e20ff */
[----:B------:R-:W-:Y:S02]  /*5eb0*/  IADD3 R8, R9, UR12, R8 ;  /* 0x0000000c09087c10 */ /* 0x000fe4000fffe008 */
[----:B------:R-:W-:Y:S01]  /*5ec0*/  LOP3.LUT R9, R10, 0x60, RZ, 0xc0, !PT ;  /* 0x000000600a097812 */ /* 0x000fe200078ec0ff */
[----:B------:R-:W-:Y:S01]  /*5ed0*/  VIADD R10, R2, 0x4 ;  /* 0x00000004020a7836 */ /* 0x000fe20000000000 */
[----:B------:R-:W-:Y:S01]  /*5ee0*/  LEA R56, P6, R57, UR8, 0x1 ;  /* 0x0000000839387c11 */ /* 0x000fe2000f8c08ff */
[----:B------:R-:W-:Y:S01]  /*5ef0*/  ULDC UR8, c[0x0][0x228] ;  /* 0x00008a0000087ab9 */ /* 0x000fe20000000800 */
[----:B------:R-:W-:Y:S01]  /*5f00*/  LEA.HI.X.SX32 R55, R53, UR9, 0x1, P0 ;  /* 0x0000000935377c11 */ /* 0x000fe200080f0eff */
[----:B------:R-:W-:Y:S01]  /*5f10*/  IMAD R88, R9, 0x8, R8 ;  /* 0x0000000809587824 */ /* 0x000fe200078e0208 */
[----:B------:R-:W-:Y:S01]  /*5f20*/  ISETP.GE.AND P2, PT, R10, UR5, PT ;  /* 0x000000050a007c0c */ /* 0x000fe2000bf46270 */
[C---:B------:R-:W-:Y:S01]  /*5f30*/  IMAD R53, R2.reuse, UR6, RZ ;  /* 0x0000000602357c24 */ /* 0x040fe2000f8e02ff */
[----:B------:R-:W-:-:S02]  /*5f40*/  ISETP.GE.AND P0, PT, R2, UR5, PT ;  /* 0x0000000502007c0c */ /* 0x000fc4000bf06270 */
[----:B------:R-:W-:Y:S01]  /*5f50*/  STSM.16.M88.4 [R88], R16 ;  /* 0x0000001058007844 */ /* 0x000fe20000000200 */
[----:B------:R-:W-:Y:S01]  /*5f60*/  LEA.HI.X.SX32 R57, R57, UR9, 0x1, P6 ;  /* 0x0000000939397c11 */ /* 0x000fe2000b0f0eff */
[----:B------:R-:W-:Y:S01]  /*5f70*/  IMAD.WIDE R58, R53, 0x2, R54 ;  /* 0x00000002353a7825 */ /* 0x000fe200078e0236 */
[----:B------:R-:W-:Y:S01]  /*5f80*/  BAR.SYNC.DEFER_BLOCKING 0x0 ;  /* 0x0000000000007b1d */ /* 0x000fe20000010000 */
[C---:B------:R-:W-:Y:S02]  /*5f90*/  ISETP.LT.AND P6, PT, R3.reuse, UR4, !P0 ;  /* 0x0000000403007c0c */ /* 0x040fe4000c7c1270 */
[----:B------:R-:W-:Y:S02]  /*5fa0*/  ISETP.LT.AND P0, PT, R0, UR4, !P3 ;  /* 0x0000000400007c0c */ /* 0x000fe4000df01270 */
[----:B------:R-:W-:Y:S01]  /*5fb0*/  ISETP.LT.AND P3, PT, R3, UR4, !P3 ;  /* 0x0000000403007c0c */ /* 0x000fe2000df61270 */
[----:B------:R-:W-:Y:S01]  /*5fc0*/  ULDC UR9, c[0x0][0x228] ;  /* 0x00008a0000097ab9 */ /* 0x000fe20000000800 */
[----:B------:R-:W0:Y:S01]  /*5fd0*/  LDS.128 R72, [R52] ;  /* 0x0000000034487984 */ /* 0x000e220000000c00 */
[----:B------:R-:W-:Y:S06]  /*5fe0*/  BAR.SYNC.DEFER_BLOCKING 0x0 ;  /* 0x0000000000007b1d */ /* 0x000fec0000010000 */
[----:B------:R-:W-:Y:S02]  /*5ff0*/  STSM.16.M88.4 [R88], R20 ;  /* 0x0000001458007844 */ /* 0x000fe40000000200 */
[----:B------:R-:W-:Y:S06]  /*6000*/  BAR.SYNC.DEFER_BLOCKING 0x0 ;  /* 0x0000000000007b1d */ /* 0x000fec0000010000 */
[----:B------:R-:W1:Y:S02]  /*6010*/  LDS.128 R68, [R52] ;  /* 0x0000000034447984 */ /* 0x000e640000000c00 */
[----:B------:R-:W-:Y:S06]  /*6020*/  BAR.SYNC.DEFER_BLOCKING 0x0 ;  /* 0x0000000000007b1d */ /* 0x000fec0000010000 */
[----:B------:R-:W-:Y:S02]  /*6030*/  STSM.16.M88.4 [R88], R28 ;  /* 0x0000001c58007844 */ /* 0x000fe40000000200 */
[----:B------:R-:W-:Y:S06]  /*6040*/  BAR.SYNC.DEFER_BLOCKING 0x0 ;  /* 0x0000000000007b1d */ /* 0x000fec0000010000 */
[----:B------:R-:W2:Y:S02]  /*6050*/  LDS.128 R64, [R52] ;  /* 0x0000000034407984 */ /* 0x000ea40000000c00 */
[----:B------:R-:W-:Y:S06]  /*6060*/  BAR.SYNC.DEFER_BLOCKING 0x0 ;  /* 0x0000000000007b1d */ /* 0x000fec0000010000 */
[----:B------:R-:W-:Y:S02]  /*6070*/  STSM.16.M88.4 [R88], R32 ;  /* 0x0000002058007844 */ /* 0x000fe40000000200 */
[----:B------:R-:W-:Y:S06]  /*6080*/  BAR.SYNC.DEFER_BLOCKING 0x0 ;  /* 0x0000000000007b1d */ /* 0x000fec0000010000 */
[----:B------:R-:W3:Y:S02]  /*6090*/  LDS.128 R60, [R52] ;  /* 0x00000000343c7984 */ /* 0x000ee40000000c00 */
[----:B------:R-:W-:Y:S06]  /*60a0*/  BAR.SYNC.DEFER_BLOCKING 0x0 ;  /* 0x0000000000007b1d */ /* 0x000fec0000010000 */
[----:B------:R-:W-:Y:S02]  /*60b0*/  STSM.16.M88.4 [R88], R36 ;  /* 0x0000002458007844 */ /* 0x000fe40000000200 */
[----:B------:R-:W-:Y:S06]  /*60c0*/  BAR.SYNC.DEFER_BLOCKING 0x0 ;  /* 0x0000000000007b1d */ /* 0x000fec0000010000 */
[----:B------:R-:W4:Y:S02]  /*60d0*/  LDS.128 R16, [R52] ;  /* 0x0000000034107984 */ /* 0x000f240000000c00 */
[----:B------:R-:W-:Y:S06]  /*60e0*/  BAR.SYNC.DEFER_BLOCKING 0x0 ;  /* 0x0000000000007b1d */ /* 0x000fec0000010000 */
[----:B------:R-:W-:Y:S02]  /*60f0*/  STSM.16.M88.4 [R88], R100 ;  /* 0x0000006458007844 */ /* 0x000fe40000000200 */
[----:B------:R-:W-:Y:S06]  /*6100*/  BAR.SYNC.DEFER_BLOCKING 0x0 ;  /* 0x0000000000007b1d */ /* 0x000fec0000010000 */
[----:B------:R-:W5:Y:S02]  /*6110*/  LDS.128 R12, [R52] ;  /* 0x00000000340c7984 */ /* 0x000f640000000c00 */
        /* <DEDUP_REMOVED lines=13> */
[----:B------:R0:W-:Y:S02]  /*61f0*/  STSM.16.M88.4 [R88], R76 ;  /* 0x0000004c58007844 */ /* 0x0001e40000000200 */
[----:B------:R-:W-:Y:S01]  /*6200*/  BAR.SYNC.DEFER_BLOCKING 0x0 ;  /* 0x0000000000007b1d */ /* 0x000fe20000010000 */
[----:B0-----:R-:W-:Y:S01]  /*6210*/  IMAD.WIDE R76, R53, 0x2, R56 ;  /* 0x00000002354c7825 */ /* 0x001fe200078e0238 */
[----:B------:R-:W-:-:S04]  /*6220*/  PRMT R79, R72, 0x7632, R79 ;  /* 0x00007632484f7816 */ /* 0x000fc8000000004f */
[----:B------:R-:W0:Y:S02]  /*6230*/  LDS.128 R28, [R52] ;  /* 0x00000000341c7984 */ /* 0x000e240000000c00 */
[----:B------:R-:W-:Y:S06]  /*6240*/  BAR.SYNC.DEFER_BLOCKING 0x0 ;  /* 0x0000000000007b1d */ /* 0x000fec0000010000 */
[----:B------:R-:W-:Y:S02]  /*6250*/  STSM.16.M88.4 [R88], R44 ;  /* 0x0000002c58007844 */ /* 0x000fe40000000200 */
[----:B------:R-:W-:Y:S06]  /*6260*/  BAR.SYNC.DEFER_BLOCKING 0x0 ;  /* 0x0000000000007b1d */ /* 0x000fec0000010000 */
[----:B------:R-:W-:Y:S02]  /*6270*/  LDS.128 R32, [R52] ;  /* 0x0000000034207984 */ /* 0x000fe40000000c00 */
[----:B------:R-:W-:Y:S06]  /*6280*/  BAR.SYNC.DEFER_BLOCKING 0x0 ;  /* 0x0000000000007b1d */ /* 0x000fec0000010000 */
[----:B------:R1:W-:Y:S02]  /*6290*/  STSM.16.M88.4 [R88], R80 ;  /* 0x0000005058007844 */ /* 0x0003e40000000200 */
[----:B------:R-:W-:Y:S01]  /*62a0*/  BAR.SYNC.DEFER_BLOCKING 0x0 ;  /* 0x0000000000007b1d */ /* 0x000fe20000010000 */
[----:B-1----:R-:W-:-:S02]  /*62b0*/  VIADD R81, R53, UR6 ;  /* 0x0000000635517c36 */ /* 0x002fc40008000000 */
[----:B------:R-:W-:Y:S02]  /*62c0*/  VIADD R53, R2, 0x5 ;  /* 0x0000000502357836 */ /* 0x000fe40000000000 */
[C---:B------:R-:W-:Y:S01]  /*62d0*/  VIADD R83, R81.reuse, UR6 ;  /* 0x0000000651537c36 */ /* 0x040fe20008000000 */
[----:B------:R-:W1:Y:S02]  /*62e0*/  LDS.128 R36, [R52] ;  /* 0x0000000034247984 */ /* 0x000e640000000c00 */
[----:B------:R-:W-:Y:S06]  /*62f0*/  BAR.SYNC.DEFER_BLOCKING 0x0 ;  /* 0x0000000000007b1d */ /* 0x000fec0000010000 */
[----:B------:R-:W-:Y:S02]  /*6300*/  STSM.16.M88.4 [R88], R48 ;  /* 0x0000003058007844 */ /* 0x000fe40000000200 */
[----:B------:R-:W-:Y:S06]  /*6310*/  BAR.SYNC.DEFER_BLOCKING 0x0 ;  /* 0x0000000000007b1d */ /* 0x000fec0000010000 */
        /* <DEDUP_REMOVED lines=8> */
[----:B------:R-:W-:Y:S02]  /*63a0*/  LDS.128 R48, [R52] ;  /* 0x0000000034307984 */ /* 0x000fe40000000c00 */
[----:B------:R-:W-:Y:S06]  /*63b0*/  BAR.SYNC.DEFER_BLOCKING 0x0 ;  /* 0x0000000000007b1d */ /* 0x000fec0000010000 */
[----:B------:R2:W-:Y:S02]  /*63c0*/  STSM.16.M88.4 [R88], R4 ;  /* 0x0000000458007844 */ /* 0x0005e40000000200 */
[----:B------:R-:W-:Y:S01]  /*63d0*/  BAR.SYNC.DEFER_BLOCKING 0x0 ;  /* 0x0000000000007b1d */ /* 0x000fe20000010000 */
[----:B--2---:R-:W-:-:S04]  /*63e0*/  IMAD.WIDE R4, R81, 0x2, R56 ;  /* 0x0000000251047825 */ /* 0x004fc800078e0238 */
[----:B------:R-:W-:Y:S01]  /*63f0*/  IMAD.WIDE R6, R83, 0x2, R54 ;  /* 0x0000000253067825 */ /* 0x000fe200078e0236 */
[----:B------:R2:W-:Y:S01]  /*6400*/  @P4 STG.E.U16 desc[UR14][R58.64], R72 ;  /* 0x000000483a004986 */ /* 0x0005e2000c10150e */
[----:B------:R-:W-:Y:S02]  /*6410*/  ISETP.LT.AND P4, PT, R0, UR4, !P1 ;  /* 0x0000000400007c0c */ /* 0x000fe4000cf81270 */
[----:B------:R-:W-:Y:S01]  /*6420*/  ISETP.LT.AND P1, PT, R3, UR4, !P1 ;  /* 0x0000000403007c0c */ /* 0x000fe2000cf21270 */
[----:B------:R3:W-:Y:S01]  /*6430*/  @P6 STG.E.U16 desc[UR14][R76.64], R79 ;  /* 0x0000004f4c006986 */ /* 0x0007e2000c10150e */
[----:B------:R-:W-:Y:S01]  /*6440*/  ISETP.GE.AND P6, PT, R53, UR5, PT ;  /* 0x0000000535007c0c */ /* 0x000fe2000bfc6270 */
[----:B------:R-:W-:Y:S02]  /*6450*/  VIADD R53, R2, 0x6 ;  /* 0x0000000602357836 */ /* 0x000fe40000000000 */
[----:B--2---:R-:W-:Y:S01]  /*6460*/  IMAD.WIDE R58, R83, 0x2, R56 ;  /* 0x00000002533a7825 */ /* 0x004fe200078e0238 */
[----:B------:R-:W-:-:S03]  /*6470*/  PRMT R72, R73, 0x7632, R72 ;  /* 0x0000763249487816 */ /* 0x000fc60000000048 */
[----:B---3--:R-:W-:Y:S01]  /*6480*/  IMAD.WIDE R78, R81, 0x2, R54 ;  /* 0x00000002514e7825 */ /* 0x008fe200078e0236 */
[----:B------:R-:W-:-:S03]  /*6490*/  PRMT R77, R68, 0x7632, R77 ;  /* 0x00007632444d7816 */ /* 0x000fc6000000004d */
[----:B------:R-:W-:Y:S01]  /*64a0*/  VIADD R83, R83, UR6 ;  /* 0x0000000653537c36 */ /* 0x000fe20008000000 */
[----:B------:R2:W-:Y:S01]  /*64b0*/  @P0 STG.E.U16 desc[UR14][R78.64], R68 ;  /* 0x000000444e000986 */ /* 0x0005e2000c10150e */
[----:B------:R-:W-:Y:S01]  /*64c0*/  ISETP.GE.AND P0, PT, R53, UR5, PT ;  /* 0x0000000535007c0c */ /* 0x000fe2000bf06270 */
[----:B------:R-:W-:Y:S02]  /*64d0*/  VIADD R53, R2, 0x8 ;  /* 0x0000000802357836 */ /* 0x000fe40000000000 */
[----:B------:R3:W-:Y:S01]  /*64e0*/  @P3 STG.E.U16 desc[UR14][R4.64], R77 ;  /* 0x0000004d04003986 */ /* 0x0007e2000c10150e */
[C---:B------:R-:W-:Y:S02]  /*64f0*/  ISETP.LT.AND P3, PT, R0.reuse, UR4, !P5 ;  /* 0x0000000400007c0c */ /* 0x040fe4000ef61270 */
[----:B------:R-:W-:Y:S01]  /*6500*/  ISETP.LT.AND P5, PT, R3, UR4, !P5 ;  /* 0x0000000403007c0c */ /* 0x000fe2000efa1270 */
[----:B------:R-:W-:Y:S01]  /*6510*/  @P4 STG.E.U16 desc[UR14][R6.64], R73 ;  /* 0x0000004906004986 */ /* 0x000fe2000c10150e */
[----:B------:R-:W-:-:S02]  /*6520*/  ISETP.LT.AND P4, PT, R0, UR4, !P2 ;  /* 0x0000000400007c0c */ /* 0x000fc4000d781270 */
[----:B------:R-:W-:Y:S01]  /*6530*/  ISETP.LT.AND P2, PT, R3, UR4, !P2 ;  /* 0x0000000403007c0c */ /* 0x000fe2000d741270 */
[----:B------:R4:W-:Y:S01]  /*6540*/  @P1 STG.E.U16 desc[UR14][R58.64], R72 ;  /* 0x000000483a001986 */ /* 0x0009e2000c10150e */
[C---:B--2---:R-:W-:Y:S02]  /*6550*/  VIADD R79, R83.reuse, UR6 ;  /* 0x00000006534f7c36 */ /* 0x044fe40008000000 */
[----:B------:R-:W-:Y:S02]  /*6560*/  VIADD R68, R2, 0x7 ;  /* 0x0000000702447836 */ /* 0x000fe40000000000 */
[----:B---3--:R-:W-:-:S03]  /*6570*/  IMAD.WIDE R76, R83, 0x2, R54 ;  /* 0x00000002534c7825 */ /* 0x008fc600078e0236 */
[----:B------:R-:W-:Y:S01]  /*6580*/  ISETP.GE.AND P1, PT, R68, UR5, PT ;  /* 0x0000000544007c0c */ /* 0x000fe2000bf26270 */
[----:B------:R-:W-:Y:S01]  /*6590*/  IMAD.WIDE R4, R83, 0x2, R56 ;  /* 0x0000000253047825 */ /* 0x000fe200078e0238 */
[----:B------:R-:W-:Y:S01]  /*65a0*/  @P3 STG.E.U16 desc[UR14][R76.64], R69 ;  /* 0x000000454c003986 */ /* 0x000fe2000c10150e */
[----:B------:R-:W-:Y:S02]  /*65b0*/  ISETP.GE.AND P3, PT, R53, UR5, PT ;  /* 0x0000000535007c0c */ /* 0x000fe4000bf66270 */
[----:B----4-:R-:W-:Y:S01]  /*65c0*/  PRMT R59, R69, 0x7632, R59 ;  /* 0x00007632453b7816 */ /* 0x010fe2000000003b */
[----:B------:R-:W-:-:S04]  /*65d0*/  IMAD.WIDE R6, R79, 0x2, R54 ;  /* 0x000000024f067825 */ /* 0x000fc800078e0236 */
[----:B------:R2:W-:Y:S01]  /*65e0*/  @P5 STG.E.U16 desc[UR14][R4.64], R59 ;  /* 0x0000003b04005986 */ /* 0x0005e2000c10150e */
[----:B------:R-:W-:Y:S01]  /*65f0*/  ISETP.LT.AND P5, PT, R0, UR4, !P6 ;  /* 0x0000000400007c0c */ /* 0x000fe2000f7a1270 */
[----:B------:R-:W-:Y:S01]  /*6600*/  VIADD R72, R2, 0x9 ;  /* 0x0000000902487836 */ /* 0x000fe20000000000 */
[C---:B------:R-:W-:Y:S01]  /*6610*/  ISETP.LT.AND P6, PT, R3.reuse, UR4, !P6 ;  /* 0x0000000403007c0c */ /* 0x040fe2000f7c1270 */
[----:B------:R3:W-:Y:S01]  /*6620*/  @P4 STG.E.U16 desc[UR14][R6.64], R74 ;  /* 0x0000004a06004986 */ /* 0x0007e2000c10150e */
[----:B------:R-:W-:Y:S01]  /*6630*/  ISETP.LT.AND P4, PT, R0, UR4, !P0 ;  /* 0x0000000400007c0c */ /* 0x000fe2000c781270 */
[----:B------:R-:W-:Y:S01]  /*6640*/  VIADD R53, R2, 0xa ;  /* 0x0000000a02357836 */ /* 0x000fe20000000000 */
[----:B------:R-:W-:Y:S01]  /*6650*/  ISETP.LT.AND P0, PT, R3, UR4, !P0 ;  /* 0x0000000403007c0c */ /* 0x000fe2000c701270 */
[----:B--2---:R-:W-:Y:S01]  /*6660*/  IMAD.WIDE R58, R79, 0x2, R56 ;  /* 0x000000024f3a7825 */ /* 0x004fe200078e0238 */
[----:B------:R-:W-:-:S03]  /*6670*/  PRMT R5, R74, 0x7632, R5 ;  /* 0x000076324a057816 */ /* 0x000fc60000000005 */
[----:B------:R-:W-:Y:S01]  /*6680*/  VIADD R79, R79, UR6 ;  /* 0x000000064f4f7c36 */ /* 0x000fe20008000000 */
[----:B---3--:R-:W-:Y:S01]  /*6690*/  PRMT R7, R70, 0x7632, R7 ;  /* 0x0000763246077816 */ /* 0x008fe20000000007 */
[----:B------:R2:W-:Y:S01]  /*66a0*/  @P2 STG.E.U16 desc[UR14][R58.64], R5 ;  /* 0x000000053a002986 */ /* 0x0005e2000c10150e */
[----:B------:R-:W-:Y:S01]  /*66b0*/  ISETP.GE.AND P2, PT, R72, UR5, PT ;  /* 0x0000000548007c0c */ /* 0x000fe2000bf46270 */
[----:B------:R-:W-:Y:S01]  /*66c0*/  IMAD.WIDE R68, R79, 0x2, R56 ;  /* 0x000000024f447825 */ /* 0x000fe200078e0238 */
[----:B------:R-:W-:-:S03]  /*66d0*/  PRMT R72, R75, 0x7632, R72 ;  /* 0x000076324b487816 */ /* 0x000fc60000000048 */
[----:B--2---:R-:W-:-:S04]  /*66e0*/  IMAD.WIDE R4, R79, 0x2, R54 ;  /* 0x000000024f047825 */ /* 0x004fc800078e0236 */
[----:B------:R-:W-:Y:S01]  /*66f0*/  VIADD R79, R79, UR6 ;  /* 0x000000064f4f7c36 */ /* 0x000fe20008000000 */
[----:B------:R2:W-:Y:S01]  /*6700*/  @P5 STG.E.U16 desc[UR14][R4.64], R70 ;  /* 0x0000004604005986 */ /* 0x0005e2000c10150e */
[----:B------:R-:W-:Y:S01]  /*6710*/  ISETP.GE.AND P5, PT, R53, UR5, PT ;  /* 0x0000000535007c0c */ /* 0x000fe2000bfa6270 */
[----:B------:R-:W-:Y:S02]  /*6720*/  VIADD R53, R2, 0xb ;  /* 0x0000000b02357836 */ /* 0x000fe40000000000 */
[----:B------:R3:W-:Y:S01]  /*6730*/  @P6 STG.E.U16 desc[UR14][R68.64], R7 ;  /* 0x0000000744006986 */ /* 0x0007e2000c10150e */
[----:B------:R-:W-:Y:S01]  /*6740*/  ISETP.LT.AND P6, PT, R0, UR4, !P1 ;  /* 0x0000000400007c0c */ /* 0x000fe2000cfc1270 */
[----:B------:R-:W-:Y:S01]  /*6750*/  VIADD R73, R79, UR6 ;  /* 0x000000064f497c36 */ /* 0x000fe20008000000 */
[----:B------:R-:W-:-:S03]  /*6760*/  ISETP.LT.AND P1, PT, R3, UR4, !P1 ;  /* 0x0000000403007c0c */ /* 0x000fc6000cf21270 */
[----:B------:R-:W-:Y:S01]  /*6770*/  IMAD.WIDE R58, R73, 0x2, R54 ;  /* 0x00000002493a7825 */ /* 0x000fe200078e0236 */
[----:B--2---:R-:W-:-:S03]  /*6780*/  PRMT R70, R64, 0x7632, R70 ;  /* 0x0000763240467816 */ /* 0x004fc60000000046 */
[----:B------:R-:W-:-:S04]  /*6790*/  IMAD.WIDE R4, R79, 0x2, R56 ;  /* 0x000000024f047825 */ /* 0x000fc800078e0238 */
[----:B---3--:R-:W-:-:S04]  /*67a0*/  IMAD.WIDE R6, R79, 0x2, R54 ;  /* 0x000000024f067825 */ /* 0x008fc800078e0236 */
[----:B------:R-:W-:Y:S01]  /*67b0*/  IMAD.WIDE R68, R73, 0x2, R56 ;  /* 0x0000000249447825 */ /* 0x000fe200078e0238 */
[----:B------:R2:W-:Y:S01]  /*67c0*/  @P4 STG.E.U16 desc[UR14][R6.64], R75 ;  /* 0x0000004b06004986 */ /* 0x0005e2000c10150e */
[----:B------:R-:W-:Y:S02]  /*67d0*/  ISETP.LT.AND P4, PT, R0, UR4, !P3 ;  /* 0x0000000400007c0c */ /* 0x000fe4000df81270 */
[----:B------:R-:W-:Y:S01]  /*67e0*/  ISETP.LT.AND P3, PT, R3, UR4, !P3 ;  /* 0x0000000403007c0c */ /* 0x000fe2000df61270 */
[----:B------:R-:W-:Y:S01]  /*67f0*/  VIADD R73, R73, UR6 ;  /* 0x0000000649497c36 */ /* 0x000fe20008000000 */
[----:B------:R3:W-:Y:S01]  /*6800*/  @P0 STG.E.U16 desc[UR14][R4.64], R72 ;  /* 0x0000004804000986 */ /* 0x0007e2000c10150e */
[----:B------:R-:W-:Y:S01]  /*6810*/  ISETP.GE.AND P0, PT, R53, UR5, PT ;  /* 0x0000000535007c0c */ /* 0x000fe2000bf06270 */
[----:B------:R-:W-:Y:S02]  /*6820*/  VIADD R53, R2, 0xc ;  /* 0x0000000c02357836 */ /* 0x000fe40000000000 */
[----:B------:R4:W-:Y:S01]  /*6830*/  @P6 STG.E.U16 desc[UR14][R58.64], R71 ;  /* 0x000000473a006986 */ /* 0x0009e2000c10150e */
[----:B------:R-:W-:-:S02]  /*6840*/  ISETP.LT.AND P6, PT, R0, UR4, !P2 ;  /* 0x0000000400007c0c */ /* 0x000fc4000d7c1270 */
[----:B--2---:R-:W-:Y:S01]  /*6850*/  PRMT R7, R71, 0x7632, R7 ;  /* 0x0000763247077816 */ /* 0x004fe20000000007 */
[----:B------:R-:W-:Y:S01]  /*6860*/  VIADD R75, R73, UR6 ;  /* 0x00000006494b7c36 */ /* 0x000fe20008000000 */
[----:B------:R-:W-:-:S03]  /*6870*/  ISETP.LT.AND P2, PT, R3, UR4, !P2 ;  /* 0x0000000403007c0c */ /* 0x000fc6000d741270 */
[----:B------:R2:W-:Y:S01]  /*6880*/  @P1 STG.E.U16 desc[UR14][R68.64], R7 ;  /* 0x0000000744001986 */ /* 0x0005e2000c10150e */
[----:B---3--:R-:W-:Y:S01]  /*6890*/  IMAD.WIDE R4, R73, 0x2, R56 ;  /* 0x0000000249047825 */ /* 0x008fe200078e0238 */
[----:B------:R-:W-:-:S03]  /*68a0*/  ISETP.GE.AND P1, PT, R53, UR5, PT ;  /* 0x0000000535007c0c */ /* 0x000fc6000bf26270 */
[----:B----4-:R-:W-:-:S04]  /*68b0*/  IMAD.WIDE R58, R75, 0x2, R54 ;  /* 0x000000024b3a7825 */ /* 0x010fc800078e0236 */
[----:B------:R-:W-:Y:S02]  /*68c0*/  VIADD R53, R2, 0xd ;  /* 0x0000000d02357836 */ /* 0x000fe40000000000 */
[----:B--2---:R-:W-:-:S04]  /*68d0*/  IMAD.WIDE R6, R73, 0x2, R54 ;  /* 0x0000000249067825 */ /* 0x004fc800078e0236 */
[----:B------:R-:W-:Y:S01]  /*68e0*/  IMAD.WIDE R68, R75, 0x2, R56 ;  /* 0x000000024b447825 */ /* 0x000fe200078e0238 */
[----:B------:R2:W-:Y:S01]  /*68f0*/  @P4 STG.E.U16 desc[UR14][R6.64], R64 ;  /* 0x0000004006004986 */ /* 0x0005e2000c10150e */
[----:B------:R-:W-:Y:S02]  /*6900*/  ISETP.GE.AND P4, PT, R53, UR5, PT ;  /* 0x0000000535007c0c */ /* 0x000fe4000bf86270 */
[----:B------:R-:W-:Y:S01]  /*6910*/  VIADD R75, R75, UR6 ;  /* 0x000000064b4b7c36 */ /* 0x000fe20008000000 */
[----:B------:R3:W-:Y:S01]  /*6920*/  @P3 STG.E.U16 desc[UR14][R4.64], R70 ;  /* 0x0000004604003986 */ /* 0x0007e2000c10150e */
[----:B------:R-:W-:Y:S01]  /*6930*/  ISETP.LT.AND P3, PT, R0, UR4, !P5 ;  /* 0x0000000400007c0c */ /* 0x000fe2000ef61270 */
[----:B------:R-:W-:Y:S01]  /*6940*/  VIADD R53, R2, 0xf ;  /* 0x0000000f02357836 */ /* 0x000fe20000000000 */
[----:B------:R-:W-:Y:S01]  /*6950*/  ISETP.LT.AND P5, PT, R3, UR4, !P5 ;  /* 0x0000000403007c0c */ /* 0x000fe2000efa1270 */
[----:B------:R4:W-:Y:S01]  /*6960*/  @P6 STG.E.U16 desc[UR14][R58.64], R60 ;  /* 0x0000003c3a006986 */ /* 0x0009e2000c10150e */
[----:B------:R-:W-:-:S02]  /*6970*/  ISETP.LT.AND P6, PT, R0, UR4, !P0 ;  /* 0x0000000400007c0c */ /* 0x000fc4000c7c1270 */
[----:B------:R-:W-:Y:S01]  /*6980*/  ISETP.LT.AND P0, PT, R3, UR4, !P0 ;  /* 0x0000000403007c0c */ /* 0x000fe2000c701270 */
[----:B--2---:R-:W-:Y:S01]  /*6990*/  VIADD R64, R2, 0xe ;  /* 0x0000000e02407836 */ /* 0x004fe20000000000 */
[----:B------:R-:W-:Y:S01]  /*69a0*/  PRMT R7, R60, 0x7632, R7 ;  /* 0x000076323c077816 */ /* 0x000fe20000000007 */
[----:B---3--:R-:W-:-:S04]  /*69b0*/  IMAD.WIDE R4, R75, 0x2, R56 ;  /* 0x000000024b047825 */ /* 0x008fc800078e0238 */
[----:B------:R2:W-:Y:S01]  /*69c0*/  @P2 STG.E.U16 desc[UR14][R68.64], R7 ;  /* 0x0000000744002986 */ /* 0x0005e2000c10150e */
[----:B------:R-:W-:Y:S02]  /*69d0*/  ISETP.GE.AND P2, PT, R64, UR5, PT ;  /* 0x0000000540007c0c */ /* 0x000fe4000bf46270 */
[----:B----4-:R-:W-:Y:S02]  /*69e0*/  PRMT R59, R65, 0x7632, R59 ;  /* 0x00007632413b7816 */ /* 0x010fe4000000003b */
[----:B------:R-:W-:Y:S01]  /*69f0*/  PRMT R64, R67, 0x7632, R64 ;  /* 0x0000763243407816 */ /* 0x000fe20000000040 */
[----:B--2---:R-:W-:-:S04]  /*6a00*/  IMAD.WIDE R6, R75, 0x2, R54 ;  /* 0x000000024b067825 */ /* 0x004fc800078e0236 */
[----:B------:R-:W-:Y:S01]  /*6a10*/  VIADD R75, R75, UR6 ;  /* 0x000000064b4b7c36 */ /* 0x000fe20008000000 */
[----:B------:R-:W-:Y:S01]  /*6a20*/  @P3 STG.E.U16 desc[UR14][R6.64], R65 ;  /* 0x0000004106003986 */ /* 0x000fe2000c10150e */
[----:B------:R-:W-:Y:S01]  /*6a30*/  ISETP.GE.AND P3, PT, R53, UR5, PT ;  /* 0x0000000535007c0c */ /* 0x000fe2000bf66270 */
[----:B------:R-:W-:Y:S02]  /*6a40*/  VIADD R53, R2, 0x10 ;  /* 0x0000001002357836 */ /* 0x000fe40000000000 */
[----:B------:R2:W-:Y:S01]  /*6a50*/  @P5 STG.E.U16 desc[UR14][R4.64], R59 ;  /* 0x0000003b04005986 */ /* 0x0005e2000c10150e */
[----:B------:R-:W-:Y:S01]  /*6a60*/  ISETP.LT.AND P5, PT, R0, UR4, !P1 ;  /* 0x0000000400007c0c */ /* 0x000fe2000cfa1270 */
[----:B------:R-:W-:Y:S01]  /*6a70*/  IMAD.WIDE R68, R75, 0x2, R56 ;  /* 0x000000024b447825 */ /* 0x000fe200078e0238 */
[----:B------:R-:W-:-:S03]  /*6a80*/  ISETP.LT.AND P1, PT, R3, UR4, !P1 ;  /* 0x0000000403007c0c */ /* 0x000fc6000cf21270 */
[----:B--2---:R-:W-:Y:S01]  /*6a90*/  IMAD.WIDE R58, R75, 0x2, R54 ;  /* 0x000000024b3a7825 */ /* 0x004fe200078e0236 */
[----:B------:R-:W-:-:S03]  /*6aa0*/  PRMT R5, R61, 0x7632, R5 ;  /* 0x000076323d057816 */ /* 0x000fc60000000005 */
[----:B------:R-:W-:Y:S01]  /*6ab0*/  VIADD R75, R75, UR6 ;  /* 0x000000064b4b7c36 */ /* 0x000fe20008000000 */
[----:B------:R2:W-:Y:S01]  /*6ac0*/  @P6 STG.E.U16 desc[UR14][R58.64], R61 ;  /* 0x0000003d3a006986 */ /* 0x0005e2000c10150e */
[----:B------:R-:W-:Y:S02]  /*6ad0*/  ISETP.LT.AND P6, PT, R0, UR4, !P4 ;  /* 0x0000000400007c0c */ /* 0x000fe4000e7c1270 */
[----:B------:R-:W-:Y:S01]  /*6ae0*/  ISETP.LT.AND P4, PT, R3, UR4, !P4 ;  /* 0x0000000403007c0c */ /* 0x000fe2000e781270 */
[----:B------:R3:W-:Y:S01]  /*6af0*/  @P0 STG.E.U16 desc[UR14][R68.64], R5 ;  /* 0x0000000544000986 */ /* 0x0007e2000c10150e */
[----:B------:R-:W-:Y:S01]  /*6b00*/  IMAD.WIDE R6, R75, 0x2, R56 ;  /* 0x000000024b067825 */ /* 0x000fe200078e0238 */
[----:B------:R-:W-:-:S03]  /*6b10*/  ISETP.GE.AND P0, PT, R53, UR5, PT ;  /* 0x0000000535007c0c */ /* 0x000fc6000bf06270 */
[----:B------:R-:W-:Y:S01]  /*6b20*/  VIADD R53, R2, 0x11 ;  /* 0x0000001102357836 */ /* 0x000fe20000000000 */
[----:B--2---:R-:W-:Y:S01]  /*6b30*/  PRMT R59, R66, 0x7632, R59 ;  /* 0x00007632423b7816 */ /* 0x004fe2000000003b */
[----:B---3--:R-:W-:-:S04]  /*6b40*/  IMAD.WIDE R4, R75, 0x2, R54 ;  /* 0x000000024b047825 */ /* 0x008fc800078e0236 */
        /* <DEDUP_REMOVED lines=12> */
[----:B------:R-:W-:Y:S01]  /*6c10*/  ISETP.GE.AND P6, PT, R53, UR5, PT ;  /* 0x0000000535007c0c */ /* 0x000fe2000bfc6270 */
[----:B------:R-:W-:Y:S02]  /*6c20*/  VIADD R53, R2, 0x13 ;  /* 0x0000001302357836 */ /* 0x000fe40000000000 */
[----:B------:R3:W-:Y:S01]  /*6c30*/  @P4 STG.E.U16 desc[UR14][R60.64], R5 ;  /* 0x000000053c004986 */ /* 0x0007e2000c10150e */
[----:B------:R-:W-:Y:S01]  /*6c40*/  ISETP.LT.AND P4, PT, R0, UR4, !P3 ;  /* 0x0000000400007c0c */ /* 0x000fe2000df81270 */
[----:B------:R-:W-:Y:S01]  /*6c50*/  IMAD.WIDE R6, R75, 0x2, R56 ;  /* 0x000000024b067825 */ /* 0x000fe200078e0238 */
[----:B------:R-:W-:-:S03]  /*6c60*/  ISETP.LT.AND P3, PT, R3, UR4, !P3 ;  /* 0x0000000403007c0c */ /* 0x000fc6000df61270 */
[----:B------:R-:W-:Y:S02]  /*6c70*/  VIADD R65, R75, UR6 ;  /* 0x000000064b417c36 */ /* 0x000fe40008000000 */
[----:B--2---:R-:W-:Y:S02]  /*6c80*/  VIADD R62, R2, 0x14 ;  /* 0x00000014023e7836 */ /* 0x004fe40000000000 */
[----:B------:R-:W-:-:S04]  /*6c90*/  IMAD.WIDE R58, R65, 0x2, R54 ;  /* 0x00000002413a7825 */ /* 0x000fc800078e0236 */
[----:B---3--:R-:W-:-:S04]  /*6ca0*/  IMAD.WIDE R4, R75, 0x2, R54 ;  /* 0x000000024b047825 */ /* 0x008fc800078e0236 */
        /* <DEDUP_REMOVED lines=9> */
[----:B------:R-:W-:-:S02]  /*6d40*/  ISETP.GE.AND P4, PT, R62, UR5, PT ;  /* 0x000000053e007c0c */ /* 0x000fc4000bf86270 */
[----:B--2---:R-:W-:Y:S01]  /*6d50*/  PRMT R5, R63, 0x7632, R5 ;  /* 0x000076323f057816 */ /* 0x004fe20000000005 */
[----:B---3--:R-:W-:-:S04]  /*6d60*/  IMAD.WIDE R6, R65, 0x2, R56 ;  /* 0x0000000241067825 */ /* 0x008fc800078e0238 */
[----:B------:R2:W-:Y:S01]  /*6d70*/  @P3 STG.E.U16 desc[UR14][R60.64], R5 ;  /* 0x000000053c003986 */ /* 0x0005e2000c10150e */
[----:B------:R-:W-:Y:S02]  /*6d80*/  ISETP.LT.AND P3, PT, R0, UR4, !P1 ;  /* 0x0000000400007c0c */ /* 0x000fe4000cf61270 */
[----:B------:R-:W-:Y:S02]  /*6d90*/  ISETP.LT.AND P1, PT, R3, UR4, !P1 ;  /* 0x0000000403007c0c */ /* 0x000fe4000cf21270 */
[----:B----4-:R-:W-:Y:S01]  /*6da0*/  PRMT R59, R16, 0x7632, R59 ;  /* 0x00007632103b7816 */ /* 0x010fe2000000003b */
[----:B--2---:R-:W-:-:S04]  /*6db0*/  IMAD.WIDE R4, R65, 0x2, R54 ;  /* 0x0000000241047825 */ /* 0x004fc800078e0236 */
[----:B------:R-:W-:Y:S01]  /*6dc0*/  VIADD R65, R65, UR6 ;  /* 0x0000000641417c36 */ /* 0x000fe20008000000 */
[----:B------:R5:W-:Y:S01]  /*6dd0*/  @P2 STG.E.U16 desc[UR14][R4.64], R16 ;  /* 0x0000001004002986 */ /* 0x000be2000c10150e */
[----:B------:R-:W-:Y:S01]  /*6de0*/  ISETP.GE.AND P2, PT, R53, UR5, PT ;  /* 0x0000000535007c0c */ /* 0x000fe2000bf46270 */
[----:B------:R-:W-:Y:S02]  /*6df0*/  VIADD R53, R2, 0x16 ;  /* 0x0000001602357836 */ /* 0x000fe40000000000 */
[----:B------:R2:W-:Y:S01]  /*6e00*/  @P0 STG.E.U16 desc[UR14][R6.64], R59 ;  /* 0x0000003b06000986 */ /* 0x0005e2000c10150e */
[----:B------:R-:W-:Y:S01]  /*6e10*/  ISETP.LT.AND P0, PT, R0, UR4, !P6 ;  /* 0x0000000400007c0c */ /* 0x000fe2000f701270 */
[----:B------:R-:W-:Y:S01]  /*6e20*/  IMAD.WIDE R60, R65, 0x2, R56 ;  /* 0x00000002413c7825 */ /* 0x000fe200078e0238 */
[----:B------:R-:W-:Y:S01]  /*6e30*/  ISETP.LT.AND P6, PT, R3, UR7, !P6 ;  /* 0x0000000703007c0c */ /* 0x000fe2000f7c1270 */
[----:B------:R-:W-:Y:S01]  /*6e40*/  ULDC UR4, c[0x0][0x228] ;  /* 0x00008a0000047ab9 */ /* 0x000fe20000000800 */
[----:B------:R-:W-:Y:S01]  /*6e50*/  ULDC UR7, c[0x0][0x228] ;  /* 0x00008a0000077ab9 */ /* 0x000fe20000000800 */
[----:B-----5:R-:W-:Y:S01]  /*6e60*/  PRMT R5, R12, 0x7632, R5 ;  /* 0x000076320c057816 */ /* 0x020fe20000000005 */
[----:B------:R-:W-:-:S02]  /*6e70*/  VIADD R16, R2, 0x17 ;  /* 0x0000001702107836 */ /* 0x000fc40000000000 */
[----:B--2---:R-:W-:-:S04]  /*6e80*/  IMAD.WIDE R58, R65, 0x2, R54 ;  /* 0x00000002413a7825 */ /* 0x004fc800078e0236 */
[----:B------:R-:W-:Y:S01]  /*6e90*/  VIADD R65, R65, UR6 ;  /* 0x0000000641417c36 */ /* 0x000fe20008000000 */
[----:B------:R2:W-:Y:S01]  /*6ea0*/  @P3 STG.E.U16 desc[UR14][R58.64], R12 ;  /* 0x0000000c3a003986 */ /* 0x0005e2000c10150e */
[----:B------:R-:W-:Y:S02]  /*6eb0*/  ISETP.GE.AND P3, PT, R53, UR5, PT ;  /* 0x0000000535007c0c */ /* 0x000fe4000bf66270 */
[----:B------:R-:W-:Y:S01]  /*6ec0*/  IMAD.WIDE R6, R65, 0x2, R56 ;  /* 0x0000000241067825 */ /* 0x000fe200078e0238 */
[----:B------:R3:W-:Y:S01]  /*6ed0*/  @P1 STG.E.U16 desc[UR14][R60.64], R5 ;  /* 0x000000053c001986 */ /* 0x0007e2000c10150e */
[----:B------:R-:W-:Y:S01]  /*6ee0*/  ISETP.LT.AND P1, PT, R0, UR4, !P5 ;  /* 0x0000000400007c0c */ /* 0x000fe2000ef21270 */
[----:B------:R-:W-:Y:S02]  /*6ef0*/  ULDC UR4, c[0x0][0x228] ;  /* 0x00008a0000047ab9 */ /* 0x000fe40000000800 */
[----:B------:R-:W-:Y:S01]  /*6f00*/  ISETP.LT.AND P5, PT, R3, UR4, !P5 ;  /* 0x0000000403007c0c */ /* 0x000fe2000efa1270 */
[----:B------:R-:W-:Y:S01]  /*6f10*/  ULDC UR4, c[0x0][0x228] ;  /* 0x00008a0000047ab9 */ /* 0x000fe20000000800 */
[----:B--2---:R-:W-:Y:S01]  /*6f20*/  PRMT R59, R17, 0x7632, R59 ;  /* 0x00007632113b7816 */ /* 0x004fe2000000003b */
[----:B------:R-:W-:-:S02]  /*6f30*/  VIADD R12, R2, 0x18 ;  /* 0x00000018020c7836 */ /* 0x000fc40000000000 */
[----:B---3--:R-:W-:Y:S01]  /*6f40*/  IMAD.WIDE R4, R65, 0x2, R54 ;  /* 0x0000000241047825 */ /* 0x008fe200078e0236 */
[----:B------:R-:W-:-:S03]  /*6f50*/  PRMT R60, R18, 0x7632, R60 ;  /* 0x00007632123c7816 */ /* 0x000fc6000000003c */
[----:B------:R-:W-:Y:S01]  /*6f60*/  VIADD R65, R65, UR6 ;  /* 0x0000000641417c36 */ /* 0x000fe20008000000 */
[----:B------:R2:W-:Y:S01]  /*6f70*/  @P0 STG.E.U16 desc[UR14][R4.64], R17 ;  /* 0x0000001104000986 */ /* 0x0005e2000c10150e */
[----:B------:R-:W-:Y:S02]  /*6f80*/  ISETP.GE.AND P0, PT, R16, UR5, PT ;  /* 0x0000000510007c0c */ /* 0x000fe4000bf06270 */
[----:B------:R-:W-:Y:S01]  /*6f90*/  VIADD R53, R65, UR6 ;  /* 0x0000000641357c36 */ /* 0x000fe20008000000 */
[----:B------:R3:W-:Y:S01]  /*6fa0*/  @P6 STG.E.U16 desc[UR14][R6.64], R59 ;  /* 0x0000003b06006986 */ /* 0x0007e2000c10150e */
[----:B------:R-:W-:Y:S01]  /*6fb0*/  ISETP.LT.AND P6, PT, R0, UR7, !P4 ;  /* 0x0000000700007c0c */ /* 0x000fe2000e7c1270 */
[----:B------:R-:W-:Y:S01]  /*6fc0*/  ULDC UR7, c[0x0][0x228] ;  /* 0x00008a0000077ab9 */ /* 0x000fe20000000800 */
[----:B------:R-:W-:Y:S01]  /*6fd0*/  ISETP.LT.AND P4, PT, R3, UR8, !P4 ;  /* 0x0000000803007c0c */ /* 0x000fe2000e781270 */
[----:B------:R-:W-:Y:S01]  /*6fe0*/  ULDC UR8, c[0x0][0x228] ;  /* 0x00008a0000087ab9 */ /* 0x000fe20000000800 */
[----:B--2---:R-:W-:-:S04]  /*6ff0*/  IMAD.WIDE R4, R65, 0x2, R56 ;  /* 0x0000000241047825 */ /* 0x004fc800078e0238 */
[----:B---3--:R-:W-:-:S04]  /*7000*/  IMAD.WIDE R58, R65, 0x2, R54 ;  /* 0x00000002413a7825 */ /* 0x008fc800078e0236 */
[C---:B------:R-:W-:Y:S01]  /*7010*/  IMAD.WIDE R6, R53.reuse, 0x2, R54 ;  /* 0x0000000235067825 */ /* 0x040fe200078e0236 */
[----:B------:R2:W-:Y:S01]  /*7020*/  @P1 STG.E.U16 desc[UR14][R58.64], R13 ;  /* 0x0000000d3a001986 */ /* 0x0005e2000c10150e */
[----:B------:R-:W-:Y:S02]  /*7030*/  ISETP.GE.AND P1, PT, R12, UR5, PT ;  /* 0x000000050c007c0c */ /* 0x000fe4000bf26270 */
[----:B------:R-:W-:-:S04]  /*7040*/  IMAD.WIDE R16, R53, 0x2, R56 ;  /* 0x0000000235107825 */ /* 0x000fc800078e0238 */
[----:B------:R-:W-:Y:S02]  /*7050*/  VIADD R12, R2, 0x19 ;  /* 0x00000019020c7836 */ /* 0x000fe40000000000 */
[----:B------:R-:W-:Y:S01]  /*7060*/  VIADD R53, R53, UR6 ;  /* 0x0000000635357c36 */ /* 0x000fe20008000000 */
[----:B--2---:R-:W-:-:S05]  /*7070*/  PRMT R59, R13, 0x7632, R59 ;  /* 0x000076320d3b7816 */ /* 0x004fca000000003b */
[----:B------:R2:W-:Y:S01]  /*7080*/  @P5 STG.E.U16 desc[UR14][R4.64], R59 ;  /* 0x0000003b04005986 */ /* 0x0005e2000c10150e */
[----:B------:R-:W-:Y:S01]  /*7090*/  ISETP.GE.AND P5, PT, R12, UR5, PT ;  /* 0x000000050c007c0c */ /* 0x000fe2000bfa6270 */
[----:B------:R-:W-:Y:S02]  /*70a0*/  VIADD R12, R2, 0x1a ;  /* 0x0000001a020c7836 */ /* 0x000fe40000000000 */
[----:B------:R3:W-:Y:S01]  /*70b0*/  @P6 STG.E.U16 desc[UR14][R6.64], R18 ;  /* 0x0000001206006986 */ /* 0x0007e2000c10150e */
[C---:B------:R-:W-:Y:S01]  /*70c0*/  ISETP.LT.AND P6, PT, R0.reuse, UR4, !P2 ;  /* 0x0000000400007c0c */ /* 0x040fe2000d7c1270 */
[----:B------:R-:W-:Y:S02]  /*70d0*/  ULDC UR4, c[0x0][0x228] ;  /* 0x00008a0000047ab9 */ /* 0x000fe40000000800 */
[----:B------:R4:W-:Y:S01]  /*70e0*/  @P4 STG.E.U16 desc[UR14][R16.64], R60 ;  /* 0x0000003c10004986 */ /* 0x0009e2000c10150e */
[----:B------:R-:W-:Y:S01]  /*70f0*/  ISETP.LT.AND P2, PT, R3, UR4, !P2 ;  /* 0x0000000403007c0c */ /* 0x000fe2000d741270 */
[----:B------:R-:W-:Y:S01]  /*7100*/  ULDC UR4, c[0x0][0x228] ;  /* 0x00008a0000047ab9 */ /* 0x000fe20000000800 */
[----:B------:R-:W-:Y:S01]  /*7110*/  ISETP.LT.AND P4, PT, R0, UR7, !P3 ;  /* 0x0000000700007c0c */ /* 0x000fe2000df81270 */
[----:B--2---:R-:W-:Y:S01]  /*7120*/  IMAD.WIDE R4, R53, 0x2, R54 ;  /* 0x0000000235047825 */ /* 0x004fe200078e0236 */
[----:B------:R-:W-:Y:S01]  /*7130*/  ISETP.LT.AND P3, PT, R3, UR4, !P3 ;  /* 0x0000000403007c0c */ /* 0x000fe2000df61270 */
[----:B------:R-:W-:Y:S01]  /*7140*/  ULDC UR4, c[0x0][0x228] ;  /* 0x00008a0000047ab9 */ /* 0x000fe20000000800 */
[----:B------:R-:W-:Y:S01]  /*7150*/  ULDC UR7, c[0x0][0x228] ;  /* 0x00008a0000077ab9 */ /* 0x000fe20000000800 */
[----:B------:R-:W-:-:S02]  /*7160*/  VIADD R59, R53, UR6 ;  /* 0x00000006353b7c36 */ /* 0x000fc40008000000 */
[----:B------:R2:W-:Y:S01]  /*7170*/  @P6 STG.E.U16 desc[UR14][R4.64], R14 ;  /* 0x0000000e04006986 */ /* 0x0005e2000c10150e */
[----:B---3--:R-:W-:Y:S01]  /*7180*/  IMAD.WIDE R6, R53, 0x2, R56 ;  /* 0x0000000235067825 */ /* 0x008fe200078e0238 */
[----:B----4-:R-:W-:Y:S02]  /*7190*/  PRMT R17, R14, 0x7632, R17 ;  /* 0x000076320e117816 */ /* 0x010fe40000000011 */
[----:B------:R-:W-:Y:S01]  /*71a0*/  ISETP.GE.AND P6, PT, R12, UR5, PT ;  /* 0x000000050c007c0c */ /* 0x000fe2000bfc6270 */
[----:B------:R-:W-:Y:S02]  /*71b0*/  IMAD.WIDE R12, R59, 0x2, R54 ;  /* 0x000000023b0c7825 */ /* 0x000fe400078e0236 */
[----:B------:R3:W-:Y:S02]  /*71c0*/  @P2 STG.E.U16 desc[UR14][R6.64], R17 ;  /* 0x0000001106002986 */ /* 0x0007e4000c10150e */
[----:B------:R-:W-:Y:S02]  /*71d0*/  VIADD R16, R2, 0x1b ;  /* 0x0000001b02107836 */ /* 0x000fe40000000000 */
[----:B------:R4:W-:Y:S01]  /*71e0*/  @P4 STG.E.U16 desc[UR14][R12.64], R19 ;  /* 0x000000130c004986 */ /* 0x0009e2000c10150e */
[----:B------:R-:W-:Y:S01]  /*71f0*/  ISETP.LT.AND P4, PT, R0, UR4, !P0 ;  /* 0x0000000400007c0c */ /* 0x000fe2000c781270 */
[----:B------:R-:W-:Y:S01]  /*7200*/  ULDC UR4, c[0x0][0x228] ;  /* 0x00008a0000047ab9 */ /* 0x000fe20000000800 */
[----:B------:R-:W-:Y:S01]  /*7210*/  ISETP.GE.AND P2, PT, R16, UR5, PT ;  /* 0x0000000510007c0c */ /* 0x000fe2000bf46270 */
[----:B--2---:R-:W-:Y:S01]  /*7220*/  VIADD R14, R2, 0x1c ;  /* 0x0000001c020e7836 */ /* 0x004fe20000000000 */
[----:B------:R-:W-:Y:S01]  /*7230*/  ISETP.LT.AND P0, PT, R3, UR7, !P0 ;  /* 0x0000000703007c0c */ /* 0x000fe2000c701270 */
[----:B------:R-:W-:Y:S01]  /*7240*/  ULDC UR7, c[0x0][0x228] ;  /* 0x00008a0000077ab9 */ /* 0x000fe20000000800 */
[----:B------:R-:W-:Y:S01]  /*7250*/  PRMT R5, R19, 0x7632, R5 ;  /* 0x0000763213057816 */ /* 0x000fe20000000005 */
[----:B---3--:R-:W-:-:S04]  /*7260*/  IMAD.WIDE R16, R59, 0x2, R56 ;  /* 0x000000023b107825 */ /* 0x008fc800078e0238 */
[----:B------:R-:W-:Y:S01]  /*7270*/  VIADD R59, R59, UR6 ;  /* 0x000000063b3b7c36 */ /* 0x000fe20008000000 */
[----:B------:R2:W-:Y:S01]  /*7280*/  @P3 STG.E.U16 desc[UR14][R16.64], R5 ;  /* 0x0000000510003986 */ /* 0x0005e2000c10150e */
[----:B------:R-:W-:Y:S01]  /*7290*/  ISETP.LT.AND P3, PT, R0, UR4, !P1 ;  /* 0x0000000400007c0c */ /* 0x000fe2000cf61270 */
[----:B------:R-:W-:Y:S01]  /*72a0*/  ULDC UR4, c[0x0][0x228] ;  /* 0x00008a0000047ab9 */ /* 0x000fe20000000800 */
[----:B------:R-:W-:Y:S01]  /*72b0*/  IMAD.WIDE R6, R59, 0x2, R56 ;  /* 0x000000023b067825 */ /* 0x000fe200078e0238 */
[----:B----4-:R-:W-:Y:S02]  /*72c0*/  PRMT R13, R15, 0x7632, R13 ;  /* 0x000076320f0d7816 */ /* 0x010fe4000000000d */
[----:B------:R-:W-:Y:S01]  /*72d0*/  ISETP.LT.AND P1, PT, R3, UR7, !P1 ;  /* 0x0000000703007c0c */ /* 0x000fe2000cf21270 */
[----:B------:R-:W-:Y:S01]  /*72e0*/  ULDC UR7, c[0x0][0x228] ;  /* 0x00008a0000077ab9 */ /* 0x000fe20000000800 */
        /* <DEDUP_REMOVED lines=11> */
[----:B--2---:R-:W-:Y:S01]  /*73a0*/  PRMT R5, R8, 0x7632, R5 ;  /* 0x0000763208057816 */ /* 0x004fe20000000005 */
[----:B------:R-:W-:-:S02]  /*73b0*/  VIADD R15, R2, 0x1d ;  /* 0x0000001d020f7836 */ /* 0x000fc40000000000 */
[----:B---3--:R-:W-:-:S04]  /*73c0*/  IMAD.WIDE R12, R59, 0x2, R54 ;  /* 0x000000023b0c7825 */ /* 0x008fc800078e0236 */
        /* <DEDUP_REMOVED lines=21> */
[----:B------:R-:W-:Y:S01]  /*7520*/  IMAD.WIDE R14, R17, 0x2, R56 ;  /* 0x00000002110e7825 */ /* 0x000fe200078e0238 */
[----:B------:R-:W-:-:S03]  /*7530*/  ULDC UR8, c[0x0][0x228] ;  /* 0x00008a0000087ab9 */ /* 0x000fc60000000800 */
[----:B--2---:R-:W-:-:S04]  /*7540*/  IMAD.WIDE R4, R59, 0x2, R56 ;  /* 0x000000023b047825 */ /* 0x004fc800078e0238 */
[----:B---3--:R-:W-:-:S04]  /*7550*/  IMAD.WIDE R12, R59, 0x2, R54 ;  /* 0x000000023b0c7825 */ /* 0x008fc800078e0236 */
[C---:B------:R-:W-:Y:S01]  /*7560*/  IMAD.WIDE R6, R17.reuse, 0x2, R54 ;  /* 0x0000000211067825 */ /* 0x040fe200078e0236 */
[----:B------:R2:W-:Y:S01]  /*7570*/  @P1 STG.E.U16 desc[UR14][R12.64], R9 ;  /* 0x000000090c001986 */ /* 0x0005e2000c10150e */
[----:B------:R-:W-:Y:S02]  /*7580*/  ISETP.GE.AND P1, PT, R8, UR5, PT ;  /* 0x0000000508007c0c */ /* 0x000fe4000bf26270 */
[C---:B------:R-:W-:Y:S02]  /*7590*/  VIADD R8, R2.reuse, 0x20 ;  /* 0x0000002002087836 */ /* 0x040fe40000000000 */
[----:B------:R-:W-:Y:S01]  /*75a0*/  VIADD R17, R17, UR6 ;  /* 0x0000000611117c36 */ /* 0x000fe20008000000 */
[----:B--2---:R-:W-:Y:S01]  /*75b0*/  PRMT R13, R9, 0x7632, R13 ;  /* 0x00007632090d7816 */ /* 0x004fe2000000000d */
[----:B------:R-:W-:-:S04]  /*75c0*/  VIADD R12, R2, 0x22 ;  /* 0x00000022020c7836 */ /* 0x000fc80000000000 */
        /* <DEDUP_REMOVED lines=11> */
[----:B------:R-:W-:Y:S01]  /*7680*/  PRMT R13, R10, 0x7632, R13 ;  /* 0x000076320a0d7816 */ /* 0x000fe2000000000d */
[----:B------:R-:W-:Y:S01]  /*7690*/  ULDC UR7, c[0x0][0x228] ;  /* 0x00008a0000077ab9 */ /* 0x000fe20000000800 */
[----:B------:R-:W-:Y:S01]  /*76a0*/  ISETP.LT.AND P3, PT, R3, UR4, !P3 ;  /* 0x0000000403007c0c */ /* 0x000fe2000df61270 */
[C---:B---3--:R-:W-:Y:S01]  /*76b0*/  IMAD.WIDE R6, R17.reuse, 0x2, R56 ;  /* 0x0000000211067825 */ /* 0x048fe200078e0238 */
[----:B------:R-:W-:Y:S01]  /*76c0*/  ULDC UR4, c[0x0][0x228] ;  /* 0x00008a0000047ab9 */ /* 0x000fe20000000800 */
[----:B------:R-:W-:Y:S01]  /*76d0*/  @P5 STG.E.U16 desc[UR14][R4.64], R10 ;  /* 0x0000000a04005986 */ /* 0x000fe2000c10150e */
[----:B------:R-:W-:Y:S01]  /*76e0*/  ISETP.GE.AND P5, PT, R8, UR5, PT ;  /* 0x0000000508007c0c */ /* 0x000fe2000bfa6270 */
[----:B----4-:R-:W-:Y:S01]  /*76f0*/  VIADD R15, R17, UR6 ;  /* 0x00000006110f7c36 */ /* 0x010fe20008000000 */
[----:B------:R-:W-:Y:S01]  /*7700*/  PRMT R14, R25, 0x7632, R14 ;  /* 0x00007632190e7816 */ /* 0x000fe2000000000e */
[----:B------:R2:W-:Y:S01]  /*7710*/  @P4 STG.E.U16 desc[UR14][R6.64], R13 ;  /* 0x0000000d06004986 */ /* 0x0005e2000c10150e */
[----:B------:R-:W-:Y:S01]  /*7720*/  ISETP.GE.AND P4, PT, R12, UR5, PT ;  /* 0x000000050c007c0c */ /* 0x000fe2000bf86270 */
[----:B------:R-:W-:-:S05]  /*7730*/  IMAD.WIDE R8, R15, 0x2, R54 ;  /* 0x000000020f087825 */ /* 0x000fca00078e0236 */
[----:B------:R3:W-:Y:S01]  /*7740*/  @P2 STG.E.U16 desc[UR14][R8.64], R22 ;  /* 0x0000001608002986 */ /* 0x0007e2000c10150e */
[----:B------:R-:W-:Y:S01]  /*7750*/  ISETP.LT.AND P2, PT, R0, UR4, !P0 ;  /* 0x0000000400007c0c */ /* 0x000fe2000c741270 */
[----:B------:R-:W-:Y:S01]  /*7760*/  ULDC UR4, c[0x0][0x228] ;  /* 0x00008a0000047ab9 */ /* 0x000fe20000000800 */
[----:B------:R-:W-:Y:S01]  /*7770*/  ISETP.LT.AND P0, PT, R3, UR7, !P0 ;  /* 0x0000000703007c0c */ /* 0x000fe2000c701270 */
[----:B------:R-:W-:Y:S01]  /*7780*/  ULDC UR7, c[0x0][0x228] ;  /* 0x00008a0000077ab9 */ /* 0x000fe20000000800 */
[----:B--2---:R-:W-:Y:S01]  /*7790*/  IMAD.WIDE R12, R15, 0x2, R56 ;  /* 0x000000020f0c7825 */ /* 0x004fe200078e0238 */
[----:B------:R-:W-:-:S03]  /*77a0*/  PRMT R5, R22, 0x7632, R5 ;  /* 0x0000763216057816 */ /* 0x000fc60000000005 */
[----:B------:R-:W-:Y:S02]  /*77b0*/  VIADD R15, R15, UR6 ;  /* 0x000000060f0f7c36 */ /* 0x000fe40008000000 */
[----:B------:R2:W-:Y:S01]  /*77c0*/  @P3 STG.E.U16 desc[UR14][R12.64], R5 ;  /* 0x000000050c003986 */ /* 0x0005e2000c10150e */
[----:B------:R-:W-:Y:S01]  /*77d0*/  ISETP.LT.AND P3, PT, R0, UR4, !P1 ;  /* 0x0000000400007c0c */ /* 0x000fe2000cf61270 */
[----:B------:R-:W-:Y:S01]  /*77e0*/  IMAD.WIDE R6, R15, 0x2, R56 ;  /* 0x000000020f067825 */ /* 0x000fe200078e0238 */
[----:B---3--:R-:W-:Y:S01]  /*77f0*/  PRMT R9, R11, 0x7632, R9 ;  /* 0x000076320b097816 */ /* 0x008fe20000000009 */
[----:B------:R-:W-:Y:S01]  /*7800*/  ULDC UR4, c[0x0][0x228] ;  /* 0x00008a0000047ab9 */ /* 0x000fe20000000800 */
[----:B------:R-:W-:Y:S01]  /*7810*/  ISETP.LT.AND P1, PT, R3, UR7, !P1 ;  /* 0x0000000703007c0c */ /* 0x000fe2000cf21270 */
[----:B------:R-:W-:Y:S01]  /*7820*/  ULDC UR7, c[0x0][0x228] ;  /* 0x00008a0000077ab9 */ /* 0x000fe20000000800 */
[----:B------:R-:W-:Y:S02]  /*7830*/  VIADD R10, R2, 0x23 ;  /* 0x00000023020a7836 */ /* 0x000fe40000000000 */
        /* <DEDUP_REMOVED lines=16> */
[----:B------:R-:W-:Y:S01]  /*7940*/  ISETP.LT.AND P3, PT, R0, UR4, !P5 ;  /* 0x0000000400007c0c */ /* 0x000fe2000ef61270 */
[----:B------:R-:W-:Y:S01]  /*7950*/  ULDC UR4, c[0x0][0x228] ;  /* 0x00008a0000047ab9 */ /* 0x000fe20000000800 */
[----:B------:R-:W-:Y:S01]  /*7960*/  IMAD.WIDE R6, R15, 0x2, R56 ;  /* 0x000000020f067825 */ /* 0x000fe200078e0238 */
[----:B------:R3:W-:Y:S01]  /*7970*/  @P1 STG.E.U16 desc[UR14][R12.64], R5 ;  /* 0x000000050c001986 */ /* 0x0007e2000c10150e */
[----:B------:R-:W-:Y:S01]  /*7980*/  ISETP.LT.AND P5, PT, R3, UR4, !P5 ;  /* 0x0000000403007c0c */ /* 0x000fe2000efa1270 */
[----:B------:R-:W-:Y:S01]  /*7990*/  ULDC UR4, c[0x0][0x228] ;  /* 0x00008a0000047ab9 */ /* 0x000fe20000000800 */
[----:B------:R-:W-:Y:S01]  /*79a0*/  ISETP.GE.AND P1, PT, R11, UR5, PT ;  /* 0x000000050b007c0c */ /* 0x000fe2000bf26270 */
[----:B------:R-:W4:Y:S01]  /*79b0*/  LDS.128 R20, [R52] ;  /* 0x0000000034147984 */ /* 0x000f220000000c00 */
        /* <DEDUP_REMOVED lines=8> */
[----:B------:R-:W-:Y:S01]  /*7a40*/  VIADD R13, R15, UR6 ;  /* 0x000000060f0d7c36 */ /* 0x000fe20008000000 */
[----:B------:R-:W-:Y:S01]  /*7a50*/  ISETP.LT.AND P4, PT, R3, UR8, !P4 ;  /* 0x0000000803007c0c */ /* 0x000fe2000e781270 */
[----:B------:R-:W-:Y:S01]  /*7a60*/  ULDC UR7, c[0x0][0x228] ;  /* 0x00008a0000077ab9 */ /* 0x000fe20000000800 */
[----:B------:R-:W-:Y:S01]  /*7a70*/  VIADD R12, R2, 0x27 ;  /* 0x00000027020c7836 */ /* 0x000fe20000000000 */
[----:B------:R-:W-:Y:S01]  /*7a80*/  ULDC UR8, c[0x0][0x228] ;  /* 0x00008a0000087ab9 */ /* 0x000fe20000000800 */
[----:B--2---:R-:W-:-:S04]  /*7a90*/  IMAD.WIDE R4, R15, 0x2, R56 ;  /* 0x000000020f047825 */ /* 0x004fc800078e0238 */
[----:B---3--:R-:W-:-:S04]  /*7aa0*/  IMAD.WIDE R8, R15, 0x2, R54 ;  /* 0x000000020f087825 */ /* 0x008fc800078e0236 */
[C---:B------:R-:W-:Y:S01]  /*7ab0*/  IMAD.WIDE R6, R13.reuse, 0x2, R54 ;  /* 0x000000020d067825 */ /* 0x040fe200078e0236 */
[----:B0-----:R0:W-:Y:S01]  /*7ac0*/  @P3 STG.E.U16 desc[UR14][R8.64], R28 ;  /* 0x0000001c08003986 */ /* 0x0011e2000c10150e */
[----:B------:R-:W-:Y:S02]  /*7ad0*/  ISETP.GE.AND P3, PT, R10, UR5, PT ;  /* 0x000000050a007c0c */ /* 0x000fe4000bf66270 */
[----:B------:R-:W-:-:S04]  /*7ae0*/  IMAD.WIDE R10, R13, 0x2, R56 ;  /* 0x000000020d0a7825 */ /* 0x000fc800078e0238 */
[----:B------:R-:W-:-:S04]  /*7af0*/  VIADD R13, R13, UR6 ;  /* 0x000000060d0d7c36 */ /* 0x000fc80008000000 */
[----:B------:R-:W-:Y:S01]  /*7b00*/  VIADD R15, R13, UR6 ;  /* 0x000000060d0f7c36 */ /* 0x000fe20008000000 */
[----:B0-----:R-:W-:Y:S01]  /*7b10*/  PRMT R9, R28, 0x7632, R9 ;  /* 0x000076321c097816 */ /* 0x001fe20000000009 */
        /* <DEDUP_REMOVED lines=9> */
[----:B------:R-:W-:-:S02]  /*7bb0*/  ULDC UR4, c[0x0][0x228] ;  /* 0x00008a0000047ab9 */ /* 0x000fc40000000800 */
[----:B------:R-:W-:Y:S01]  /*7bc0*/  ISETP.LT.AND P2, PT, R3, UR4, !P2 ;  /* 0x0000000403007c0c */ /* 0x000fe2000d741270 */
[----:B0-----:R-:W-:Y:S01]  /*7bd0*/  IMAD.WIDE R4, R13, 0x2, R54 ;  /* 0x000000020d047825 */ /* 0x001fe200078e0236 */
[----:B------:R-:W-:Y:S02]  /*7be0*/  ULDC UR4, c[0x0][0x228] ;  /* 0x00008a0000047ab9 */ /* 0x000fe40000000800 */
[----:B------:R-:W-:Y:S01]  /*7bf0*/  ISETP.LT.AND P1, PT, R3, UR4, !P1 ;  /* 0x0000000403007c0c */ /* 0x000fe2000cf21270 */
[----:B--2---:R-:W-:Y:S01]  /*7c00*/  IMAD.WIDE R6, R13, 0x2, R56 ;  /* 0x000000020d067825 */ /* 0x004fe200078e0238 */
[----:B------:R-:W-:Y:S01]  /*7c10*/  ULDC UR4, c[0x0][0x228] ;  /* 0x00008a0000047ab9 */ /* 0x000fe20000000800 */
[----:B---3--:R-:W-:Y:S02]  /*7c20*/  PRMT R11, R29, 0x7632, R11 ;  /* 0x000076321d0b7816 */ /* 0x008fe4000000000b */
[----:B------:R-:W-:Y:S01]  /*7c30*/  VIADD R10, R2, 0x29 ;  /* 0x00000029020a7836 */ /* 0x000fe20000000000 */
[----:B------:R0:W-:Y:S01]  /*7c40*/  @P4 STG.E.U16 desc[UR14][R4.64], R29 ;  /* 0x0000001d04004986 */ /* 0x0001e2000c10150e */
[----:B------:R-:W-:Y:S01]  /*7c50*/  ISETP.GE.AND P4, PT, R8, UR5, PT ;  /* 0x0000000508007c0c */ /* 0x000fe2000bf86270 */
[----:B------:R-:W-:Y:S01]  /*7c60*/  IMAD.WIDE R8, R15, 0x2, R54 ;  /* 0x000000020f087825 */ /* 0x000fe200078e0236 */
[----:B-1----:R-:W-:Y:S01]  /*7c70*/  PRMT R14, R36, 0x7632, R14 ;  /* 0x00007632240e7816 */ /* 0x002fe2000000000e */
[----:B------:R1:W-:Y:S01]  /*7c80*/  @P2 STG.E.U16 desc[UR14][R6.64], R11 ;  /* 0x0000000b06002986 */ /* 0x0003e2000c10150e */
[----:B------:R-:W-:Y:S01]  /*7c90*/  ISETP.GE.AND P2, PT, R10, UR5, PT ;  /* 0x000000050a007c0c */ /* 0x000fe2000bf46270 */
[----:B------:R-:W-:-:S02]  /*7ca0*/  VIADD R13, R2, 0x2b ;  /* 0x0000002b020d7836 */ /* 0x000fc40000000000 */
[----:B------:R2:W-:Y:S01]  /*7cb0*/  @P6 STG.E.U16 desc[UR14][R8.64], R26 ;  /* 0x0000001a08006986 */ /* 0x0005e2000c10150e */
[----:B------:R-:W-:Y:S01]  /*7cc0*/  ISETP.LT.AND P6, PT, R0, UR4, !P0 ;  /* 0x0000000400007c0c */ /* 0x000fe2000c7c1270 */
[----:B------:R-:W-:Y:S01]  /*7cd0*/  ULDC UR4, c[0x0][0x228] ;  /* 0x00008a0000047ab9 */ /* 0x000fe20000000800 */
[----:B------:R-:W-:Y:S01]  /*7ce0*/  ISETP.LT.AND P0, PT, R3, UR7, !P0 ;  /* 0x0000000703007c0c */ /* 0x000fe2000c701270 */
[----:B------:R-:W-:Y:S01]  /*7cf0*/  ULDC UR7, c[0x0][0x228] ;  /* 0x00008a0000077ab9 */ /* 0x000fe20000000800 */
[----:B0-----:R-:W-:Y:S01]  /*7d00*/  PRMT R5, R26, 0x7632, R5 ;  /* 0x000076321a057816 */ /* 0x001fe20000000005 */
[----:B-1----:R-:W-:-:S04]  /*7d10*/  IMAD.WIDE R10, R15, 0x2, R56 ;  /* 0x000000020f0a7825 */ /* 0x002fc800078e0238 */
[----:B------:R-:W-:Y:S01]  /*7d20*/  VIADD R15, R15, UR6 ;  /* 0x000000060f0f7c36 */ /* 0x000fe20008000000 */
[----:B------:R0:W-:Y:S01]  /*7d30*/  @P1 STG.E.U16 desc[UR14][R10.64], R5 ;  /* 0x000000050a001986 */ /* 0x0001e2000c10150e */
[----:B------:R-:W-:Y:S01]  /*7d40*/  ISETP.LT.AND P1, PT, R0, UR4, !P3 ;  /* 0x0000000400007c0c */ /* 0x000fe2000df21270 */
[----:B------:R-:W-:Y:S01]  /*7d50*/  ULDC UR4, c[0x0][0x228] ;  /* 0x00008a0000047ab9 */ /* 0x000fe20000000800 */
[----:B------:R-:W-:Y:S01]  /*7d60*/  ISETP.LT.AND P3, PT, R3, UR7, !P3 ;  /* 0x0000000703007c0c */ /* 0x000fe2000df61270 */
[C---:B------:R-:W-:Y:S01]  /*7d70*/  IMAD.WIDE R6, R15.reuse, 0x2, R56 ;  /* 0x000000020f067825 */ /* 0x040fe200078e0238 */
[----:B--2---:R-:W-:Y:S01]  /*7d80*/  PRMT R9, R30, 0x7632, R9 ;  /* 0x000076321e097816 */ /* 0x004fe20000000009 */
[----:B------:R-:W-:Y:S02]  /*7d90*/  ULDC UR7, c[0x0][0x228] ;  /* 0x00008a0000077ab9 */ /* 0x000fe40000000800 */
[----:B0-----:R-:W-:-:S04]  /*7da0*/  IMAD.WIDE R4, R15, 0x2, R54 ;  /* 0x000000020f047825 */ /* 0x001fc800078e0236 */
        /* <DEDUP_REMOVED lines=10> */
[----:B0-----:R-:W-:Y:S01]  /*7e50*/  PRMT R5, R27, 0x7632, R5 ;  /* 0x000076321b057816 */ /* 0x001fe20000000005 */
[----:B-1----:R-:W-:-:S04]  /*7e60*/  IMAD.WIDE R8, R15, 0x2, R54 ;  /* 0x000000020f087825 */ /* 0x002fc800078e0236 */
        /* <DEDUP_REMOVED lines=9> */
[----:B0-----:R-:W-:Y:S01]  /*7f00*/  PRMT R9, R31, 0x7632, R9 ;  /* 0x000076321f097816 */ /* 0x001fe20000000009 */
[----:B-1----:R-:W-:-:S04]  /*7f10*/  IMAD.WIDE R4, R15, 0x2, R54 ;  /* 0x000000020f047825 */ /* 0x002fc800078e0236 */
[----:B------:R-:W-:Y:S01]  /*7f20*/  VIADD R15, R15, UR6 ;  /* 0x000000060f0f7c36 */ /* 0x000fe20008000000 */
[----:B------:R0:W-:Y:S01]  /*7f30*/  @P0 STG.E.U16 desc[UR14][R4.64], R31 ;  /* 0x0000001f04000986 */ /* 0x0001e2000c10150e */
[----:B------:R-:W-:Y:S01]  /*7f40*/  VIADD R10, R2, 0x2d ;  /* 0x0000002d020a7836 */ /* 0x000fe20000000000 */
[----:B------:R-:W-:Y:S01]  /*7f50*/  ISETP.GE.AND P0, PT, R12, UR5, PT ;  /* 0x000000050c007c0c */ /* 0x000fe2000bf06270 */
[C---:B------:R-:W-:Y:S01]  /*7f60*/  VIADD R13, R15.reuse, UR6 ;  /* 0x000000060f0d7c36 */ /* 0x040fe20008000000 */
[----:B------:R1:W-:Y:S01]  /*7f70*/  @P5 STG.E.U16 desc[UR14][R6.64], R9 ;  /* 0x0000000906005986 */ /* 0x0003e2000c10150e */
[----:B------:R-:W-:Y:S01]  /*7f80*/  ISETP.LT.AND P5, PT, R0, UR7, !P2 ;  /* 0x0000000700007c0c */ /* 0x000fe2000d7a1270 */
[----:B------:R-:W-:Y:S01]  /*7f90*/  ULDC UR7, c[0x0][0x228] ;  /* 0x00008a0000077ab9 */ /* 0x000fe20000000800 */
[----:B------:R-:W-:Y:S02]  /*7fa0*/  VIADD R12, R2, 0x2e ;  /* 0x0000002e020c7836 */ /* 0x000fe40000000000 */
[----:B0-----:R-:W-:-:S04]  /*7fb0*/  IMAD.WIDE R4, R15, 0x2, R56 ;  /* 0x000000020f047825 */ /* 0x001fc800078e0238 */
[----:B-1----:R-:W-:-:S04]  /*7fc0*/  IMAD.WIDE R8, R15, 0x2, R54 ;  /* 0x000000020f087825 */ /* 0x002fc800078e0236 */
[----:B------:R-:W-:Y:S01]  /*7fd0*/  IMAD.WIDE R6, R13, 0x2, R54 ;  /* 0x000000020d067825 */ /* 0x000fe200078e0236 */
[----:B------:R0:W-:Y:S01]  /*7fe0*/  @P3 STG.E.U16 desc[UR14][R8.64], R32 ;  /* 0x0000002008003986 */ /* 0x0001e2000c10150e */
[----:B------:R-:W-:Y:S01]  /*7ff0*/  ISETP.LT.AND P3, PT, R3, UR8, !P2 ;  /* 0x0000000803007c0c */ /* 0x000fe2000d761270 */
[----:B------:R-:W-:Y:S01]  /*8000*/  ULDC UR8, c[0x0][0x228] ;  /* 0x00008a0000087ab9 */ /* 0x000fe20000000800 */
[----:B------:R-:W-:Y:S01]  /*8010*/  ISETP.GE.AND P2, PT, R10, UR5, PT ;  /* 0x000000050a007c0c */ /* 0x000fe2000bf46270 */
[----:B------:R-:W-:-:S04]  /*8020*/  IMAD.WIDE R10, R13, 0x2, R56 ;  /* 0x000000020d0a7825 */ /* 0x000fc800078e0238 */
[----:B------:R-:W-:Y:S01]  /*8030*/  VIADD R13, R13, UR6 ;  /* 0x000000060d0d7c36 */ /* 0x000fe20008000000 */
[----:B0-----:R-:W-:Y:S01]  /*8040*/  PRMT R9, R32, 0x7632, R9 ;  /* 0x0000763220097816 */ /* 0x001fe20000000009 */
[----:B------:R-:W-:Y:S02]  /*8050*/  VIADD R8, R2, 0x2f ;  /* 0x0000002f02087836 */ /* 0x000fe40000000000 */
[----:B------:R-:W-:Y:S02]  /*8060*/  VIADD R15, R13, UR6 ;  /* 0x000000060d0f7c36 */ /* 0x000fe40008000000 */
[----:B------:R0:W-:Y:S01]  /*8070*/  @P4 STG.E.U16 desc[UR14][R4.64], R9 ;  /* 0x0000000904004986 */ /* 0x0001e2000c10150e */
[----:B------:R-:W-:Y:S01]  /*8080*/  ISETP.GE.AND P4, PT, R12, UR5, PT ;  /* 0x000000050c007c0c */ /* 0x000fe2000bf86270 */
[----:B------:R-:W-:Y:S02]  /*8090*/  VIADD R12, R2, 0x31 ;  /* 0x00000031020c7836 */ /* 0x000fe40000000000 */
[----:B------:R1:W-:Y:S01]  /*80a0*/  @P5 STG.E.U16 desc[UR14][R6.64], R36 ;  /* 0x0000002406005986 */ /* 0x0003e2000c10150e */
[----:B------:R-:W-:Y:S01]  /*80b0*/  ISETP.LT.AND P5, PT, R0, UR7, !P1 ;  /* 0x0000000700007c0c */ /* 0x000fe2000cfa1270 */
[----:B------:R-:W-:-:S02]  /*80c0*/  ULDC UR7, c[0x0][0x228] ;  /* 0x00008a0000077ab9 */ /* 0x000fc40000000800 */
[----:B------:R2:W-:Y:S01]  /*80d0*/  @P3 STG.E.U16 desc[UR14][R10.64], R14 ;  /* 0x0000000e0a003986 */ /* 0x0005e2000c10150e */
[----:B------:R-:W-:Y:S01]  /*80e0*/  ISETP.LT.AND P3, PT, R0, UR4, !P6 ;  /* 0x0000000400007c0c */ /* 0x000fe2000f761270 */
[----:B------:R-:W-:Y:S02]  /*80f0*/  ULDC UR4, c[0x0][0x228] ;  /* 0x00008a0000047ab9 */ /* 0x000fe40000000800 */
[----:B------:R-:W-:Y:S01]  /*8100*/  ISETP.LT.AND P6, PT, R3, UR4, !P6 ;  /* 0x0000000403007c0c */ /* 0x000fe2000f7c1270 */
[----:B0-----:R-:W-:Y:S01]  /*8110*/  IMAD.WIDE R4, R13, 0x2, R54 ;  /* 0x000000020d047825 */ /* 0x001fe200078e0236 */
[----:B------:R-:W-:Y:S02]  /*8120*/  ULDC UR4, c[0x0][0x228] ;  /* 0x00008a0000047ab9 */ /* 0x000fe40000000800 */
[----:B------:R-:W-:Y:S01]  /*8130*/  ISETP.LT.AND P1, PT, R3, UR4, !P1 ;  /* 0x0000000403007c0c */ /* 0x000fe2000cf21270 */
[----:B-1----:R-:W-:Y:S01]  /*8140*/  IMAD.WIDE R6, R13, 0x2, R56 ;  /* 0x000000020d067825 */ /* 0x002fe200078e0238 */
[----:B------:R-:W-:Y:S01]  /*8150*/  ULDC UR4, c[0x0][0x228] ;  /* 0x00008a0000047ab9 */ /* 0x000fe20000000800 */
[----:B--2---:R-:W-:-:S02]  /*8160*/  PRMT R11, R33, 0x7632, R11 ;  /* 0x00007632210b7816 */ /* 0x004fc4000000000b */
[----:B------:R-:W-:Y:S01]  /*8170*/  VIADD R10, R2, 0x30 ;  /* 0x00000030020a7836 */ /* 0x000fe20000000000 */
[----:B------:R0:W-:Y:S01]  /*8180*/  @P3 STG.E.U16 desc[UR14][R4.64], R33 ;  /* 0x0000002104003986 */ /* 0x0001e2000c10150e */
[----:B------:R-:W-:Y:S01]  /*8190*/  ISETP.GE.AND P3, PT, R8, UR5, PT ;  /* 0x0000000508007c0c */ /* 0x000fe2000bf66270 */
[----:B------:R-:W-:Y:S01]  /*81a0*/  IMAD.WIDE R8, R15, 0x2, R54 ;  /* 0x000000020f087825 */ /* 0x000fe200078e0236 */
[----:B------:R-:W-:Y:S01]  /*81b0*/  PRMT R14, R40, 0x7632, R14 ;  /* 0x00007632280e7816 */ /* 0x000fe2000000000e */
[----:B------:R1:W-:Y:S01]  /*81c0*/  @P6 STG.E.U16 desc[UR14][R6.64], R11 ;  /* 0x0000000b06006986 */ /* 0x0003e2000c10150e */
[----:B------:R-:W-:Y:S01]  /*81d0*/  ISETP.GE.AND P6, PT, R10, UR5, PT ;  /* 0x000000050a007c0c */ /* 0x000fe2000bfc6270 */
[----:B------:R-:W-:Y:S02]  /*81e0*/  VIADD R13, R2, 0x32 ;  /* 0x00000032020d7836 */ /* 0x000fe40000000000 */
        /* <DEDUP_REMOVED lines=11> */
[----:B------:R-:W-:Y:S01]  /*82a0*/  IMAD.WIDE R6, R15, 0x2, R56 ;  /* 0x000000020f067825 */ /* 0x000fe200078e0238 */
[----:B--2---:R-:W-:Y:S02]  /*82b0*/  PRMT R9, R34, 0x7632, R9 ;  /* 0x0000763222097816 */ /* 0x004fe40000000009 */
[----:B------:R-:W-:Y:S01]  /*82c0*/  ISETP.LT.AND P2, PT, R3, UR7, !P2 ;  /* 0x0000000703007c0c */ /* 0x000fe2000d741270 */
[----:B------:R-:W-:Y:S01]  /*82d0*/  ULDC UR7, c[0x0][0x228] ;  /* 0x00008a0000077ab9 */ /* 0x000fe20000000800 */
        /* <DEDUP_REMOVED lines=28> */
[----:B------:R-:W-:Y:S01]  /*84a0*/  VIADD R13, R15, UR6 ;  /* 0x000000060f0d7c36 */ /* 0x000fe20008000000 */
[----:B------:R1:W-:Y:S01]  /*84b0*/  @P4 STG.E.U16 desc[UR14][R6.64], R9 ;  /* 0x0000000906004986 */ /* 0x0003e2000c10150e */
[----:B------:R-:W-:Y:S01]  /*84c0*/  ISETP.LT.AND P4, PT, R0, UR7, !P6 ;  /* 0x0000000700007c0c */ /* 0x000fe2000f781270 */
[----:B------:R-:W-:Y:S01]  /*84d0*/  ULDC UR7, c[0x0][0x228] ;  /* 0x00008a0000077ab9 */ /* 0x000fe20000000800 */
[----:B------:R-:W-:Y:S01]  /*84e0*/  ISETP.LT.AND P6, PT, R3, UR8, !P6 ;  /* 0x0000000803007c0c */ /* 0x000fe2000f7c1270 */
[----:B------:R-:W-:Y:S01]  /*84f0*/  VIADD R12, R2, 0x35 ;  /* 0x00000035020c7836 */ /* 0x000fe20000000000 */
[----:B------:R-:W-:Y:S01]  /*8500*/  ULDC UR8, c[0x0][0x228] ;  /* 0x00008a0000087ab9 */ /* 0x000fe20000000800 */
[----:B0-----:R-:W-:-:S04]  /*8510*/  IMAD.WIDE R4, R15, 0x2, R56 ;  /* 0x000000020f047825 */ /* 0x001fc800078e0238 */
[----:B-1----:R-:W-:-:S04]  /*8520*/  IMAD.WIDE R8, R15, 0x2, R54 ;  /* 0x000000020f087825 */ /* 0x002fc800078e0236 */
[C---:B------:R-:W-:Y:S01]  /*8530*/  IMAD.WIDE R6, R13.reuse, 0x2, R54 ;  /* 0x000000020d067825 */ /* 0x040fe200078e0236 */
[----:B------:R0:W-:Y:S01]  /*8540*/  @P2 STG.E.U16 desc[UR14][R8.64], R39 ;  /* 0x0000002708002986 */ /* 0x0001e2000c10150e */
        /* <DEDUP_REMOVED lines=16> */
[----:B0-----:R-:W-:Y:S01]  /*8650*/  IMAD.WIDE R4, R13, 0x2, R54 ;  /* 0x000000020d047825 */ /* 0x001fe200078e0236 */
[----:B------:R-:W-:Y:S01]  /*8660*/  ISETP.LT.AND P1, PT, R3, UR4, !P1 ;  /* 0x0000000403007c0c */ /* 0x000fe2000cf21270 */
[----:B------:R-:W-:Y:S01]  /*8670*/  ULDC UR4, c[0x0][0x228] ;  /* 0x00008a0000047ab9 */ /* 0x000fe20000000800 */
[----:B------:R-:W-:Y:S01]  /*8680*/  ULDC UR7, c[0x0][0x228] ;  /* 0x00008a0000077ab9 */ /* 0x000fe20000000800 */
[----:B-1----:R-:W-:-:S02]  /*8690*/  IMAD.WIDE R6, R13, 0x2, R56 ;  /* 0x000000020d067825 */ /* 0x002fc400078e0238 */
[----:B------:R0:W-:Y:S01]  /*86a0*/  @P4 STG.E.U16 desc[UR14][R4.64], R44 ;  /* 0x0000002c04004986 */ /* 0x0001e2000c10150e */
[----:B------:R-:W-:Y:S01]  /*86b0*/  ISETP.GE.AND P4, PT, R8, UR5, PT ;  /* 0x0000000508007c0c */ /* 0x000fe2000bf86270 */
[----:B------:R-:W-:Y:S01]  /*86c0*/  IMAD.WIDE R8, R15, 0x2, R54 ;  /* 0x000000020f087825 */ /* 0x000fe200078e0236 */
[----:B--2---:R-:W-:Y:S02]  /*86d0*/  PRMT R11, R44, 0x7632, R11 ;  /* 0x000076322c0b7816 */ /* 0x004fe4000000000b */
[----:B------:R-:W-:Y:S01]  /*86e0*/  PRMT R14, R46, 0x7632, R14 ;  /* 0x000076322e0e7816 */ /* 0x000fe2000000000e */
[----:B------:R-:W-:Y:S02]  /*86f0*/  VIADD R10, R2, 0x37 ;  /* 0x00000037020a7836 */ /* 0x000fe40000000000 */
[----:B------:R1:W-:Y:S03]  /*8700*/  @P5 STG.E.U16 desc[UR14][R6.64], R11 ;  /* 0x0000000b06005986 */ /* 0x0003e6000c10150e */
[----:B------:R-:W-:Y:S01]  /*8710*/  ISETP.GE.AND P5, PT, R10, UR5, PT ;  /* 0x000000050a007c0c */ /* 0x000fe2000bfa6270 */
[----:B------:R2:W-:Y:S01]  /*8720*/  @P6 STG.E.U16 desc[UR14][R8.64], R41 ;  /* 0x0000002908006986 */ /* 0x0005e2000c10150e */
[----:B------:R-:W-:Y:S01]  /*8730*/  ISETP.LT.AND P6, PT, R0, UR4, !P0 ;  /* 0x0000000400007c0c */ /* 0x000fe2000c7c1270 */
[----:B------:R-:W-:Y:S01]  /*8740*/  ULDC UR4, c[0x0][0x228] ;  /* 0x00008a0000047ab9 */ /* 0x000fe20000000800 */
[----:B0-----:R-:W-:-:S02]  /*8750*/  PRMT R5, R41, 0x7632, R5 ;  /* 0x0000763229057816 */ /* 0x001fc40000000005 */
[----:B------:R-:W-:Y:S01]  /*8760*/  ISETP.LT.AND P0, PT, R3, UR7, !P0 ;  /* 0x0000000703007c0c */ /* 0x000fe2000c701270 */
[----:B------:R-:W-:Y:S01]  /*8770*/  ULDC UR7, c[0x0][0x228] ;  /* 0x00008a0000077ab9 */ /* 0x000fe20000000800 */
[----:B-1----:R-:W-:-:S04]  /*8780*/  IMAD.WIDE R10, R15, 0x2, R56 ;  /* 0x000000020f0a7825 */ /* 0x002fc800078e0238 */
[----:B------:R-:W-:Y:S01]  /*8790*/  VIADD R15, R15, UR6 ;  /* 0x000000060f0f7c36 */ /* 0x000fe20008000000 */
[----:B------:R0:W-:Y:S01]  /*87a0*/  @P1 STG.E.U16 desc[UR14][R10.64], R5 ;  /* 0x000000050a001986 */ /* 0x0001e2000c10150e */
[----:B------:R-:W-:Y:S01]  /*87b0*/  ISETP.LT.AND P1, PT, R0, UR4, !P2 ;  /* 0x0000000400007c0c */ /* 0x000fe2000d721270 */
[----:B------:R-:W-:Y:S01]  /*87c0*/  ULDC UR4, c[0x0][0x228] ;  /* 0x00008a0000047ab9 */ /* 0x000fe20000000800 */
[----:B------:R-:W-:Y:S01]  /*87d0*/  ISETP.LT.AND P2, PT, R3, UR7, !P2 ;  /* 0x0000000703007c0c */ /* 0x000fe2000d741270 */
[----:B------:R-:W-:Y:S01]  /*87e0*/  IMAD.WIDE R6, R15, 0x2, R56 ;  /* 0x000000020f067825 */ /* 0x000fe200078e0238 */
        /* <DEDUP_REMOVED lines=8> */
[----:B------:R-:W-:Y:S01]  /*8870*/  IMAD.WIDE R10, R15, 0x2, R56 ;  /* 0x000000020f0a7825 */ /* 0x000fe200078e0238 */
        /* <DEDUP_REMOVED lines=14> */
[----:B------:R-:W-:Y:S01]  /*8960*/  IMAD.WIDE R6, R15, 0x2, R56 ;  /* 0x000000020f067825 */ /* 0x000fe200078e0238 */
[----:B------:R-:W-:Y:S01]  /*8970*/  ULDC UR7, c[0x0][0x228] ;  /* 0x00008a0000077ab9 */ /* 0x000fe20000000800 */
[----:B------:R-:W-:-:S02]  /*8980*/  ULDC UR8, c[0x0][0x228] ;  /* 0x00008a0000087ab9 */ /* 0x000fc40000000800 */
[----:B0-----:R-:W-:-:S04]  /*8990*/  IMAD.WIDE R8, R13, 0x2, R54 ;  /* 0x000000020d087825 */ /* 0x001fc800078e0236 */
[----:B-1----:R-:W-:-:S04]  /*89a0*/  IMAD.WIDE R4, R15, 0x2, R54 ;  /* 0x000000020f047825 */ /* 0x002fc800078e0236 */
[C---:B------:R-:W-:Y:S01]  /*89b0*/  IMAD.WIDE R10, R13.reuse, 0x2, R56 ;  /* 0x000000020d0a7825 */ /* 0x040fe200078e0238 */
[----:B------:R0:W-:Y:S01]  /*89c0*/  @P0 STG.E.U16 desc[UR14][R4.64], R46 ;  /* 0x0000002e04000986 */ /* 0x0001e2000c10150e */
[----:B------:R-:W-:Y:S02]  /*89d0*/  ISETP.GE.AND P0, PT, R12, UR5, PT ;  /* 0x000000050c007c0c */ /* 0x000fe4000bf06270 */
[----:B------:R-:W-:Y:S01]  /*89e0*/  VIADD R13, R13, UR6 ;  /* 0x000000060d0d7c36 */ /* 0x000fe20008000000 */
[----:B------:R1:W-:Y:S01]  /*89f0*/  @P3 STG.E.U16 desc[UR14][R6.64], R14 ;  /* 0x0000000e06003986 */ /* 0x0003e2000c10150e */
[----:B------:R-:W-:Y:S01]  /*8a00*/  ISETP.LT.AND P3, PT, R0, UR4, !P5 ;  /* 0x0000000400007c0c */ /* 0x000fe2000ef61270 */
[----:B------:R-:W-:Y:S01]  /*8a10*/  ULDC UR4, c[0x0][0x228] ;  /* 0x00008a0000047ab9 */ /* 0x000fe20000000800 */
[----:B------:R-:W-:Y:S01]  /*8a20*/  ISETP.LT.AND P5, PT, R3, UR7, !P5 ;  /* 0x0000000703007c0c */ /* 0x000fe2000efa1270 */
[----:B------:R2:W-:Y:S01]  /*8a30*/  @P2 STG.E.U16 desc[UR14][R8.64], R43 ;  /* 0x0000002b08002986 */ /* 0x0005e2000c10150e */
[----:B------:R-:W-:Y:S01]  /*8a40*/  VIADD R15, R13, UR6 ;  /* 0x000000060d0f7c36 */ /* 0x000fe20008000000 */
[----:B------:R-:W-:Y:S01]  /*8a50*/  ULDC UR7, c[0x0][0x228] ;  /* 0x00008a0000077ab9 */ /* 0x000fe20000000800 */
[C---:B------:R-:W-:Y:S01]  /*8a60*/  VIADD R12, R2.reuse, 0x3e ;  /* 0x0000003e020c7836 */ /* 0x040fe20000000000 */
[----:B0-----:R-:W-:Y:S01]  /*8a70*/  PRMT R5, R43, 0x7632, R5 ;  /* 0x000076322b057816 */ /* 0x001fe20000000005 */
[----:B------:R-:W-:-:S02]  /*8a80*/  VIADD R4, R2, 0x3b ;  /* 0x0000003b02047836 */ /* 0x000fc40000000000 */
[----:B-1----:R-:W-:Y:S02]  /*8a90*/  IMAD.WIDE R6, R13, 0x2, R56 ;  /* 0x000000020d067825 */ /* 0x002fe400078e0238 */
[----:B------:R0:W-:Y:S01]  /*8aa0*/  @P4 STG.E.U16 desc[UR14][R10.64], R5 ;  /* 0x000000050a004986 */ /* 0x0001e2000c10150e */
[----:B------:R-:W-:Y:S01]  /*8ab0*/  ISETP.LT.AND P4, PT, R0, UR8, !P6 ;  /* 0x0000000800007c0c */ /* 0x000fe2000f781270 */
[----:B------:R-:W-:Y:S01]  /*8ac0*/  ULDC UR8, c[0x0][0x228] ;  /* 0x00008a0000087ab9 */ /* 0x000fe20000000800 */
[----:B------:R-:W-:Y:S01]  /*8ad0*/  ISETP.GE.AND P2, PT, R4, UR5, PT ;  /* 0x0000000504007c0c */ /* 0x000fe2000bf46270 */
[----:B--2---:R-:W-:Y:S01]  /*8ae0*/  IMAD.WIDE R8, R15, 0x2, R54 ;  /* 0x000000020f087825 */ /* 0x004fe200078e0236 */
[----:B------:R-:W-:Y:S01]  /*8af0*/  ISETP.LT.AND P6, PT, R3, UR4, !P6 ;  /* 0x0000000403007c0c */ /* 0x000fe2000f7c1270 */
[----:B------:R-:W-:Y:S01]  /*8b00*/  ULDC UR4, c[0x0][0x228] ;  /* 0x00008a0000047ab9 */ /* 0x000fe20000000800 */
[----:B----4-:R-:W-:Y:S01]  /*8b10*/  PRMT R14, R20, 0x7632, R14 ;  /* 0x00007632140e7816 */ /* 0x010fe2000000000e */
[----:B0-----:R-:W-:Y:S01]  /*8b20*/  IMAD.WIDE R4, R13, 0x2, R54 ;  /* 0x000000020d047825 */ /* 0x001fe200078e0236 */
[----:B------:R-:W-:-:S03]  /*8b30*/  PRMT R11, R47, 0x7632, R11 ;  /* 0x000076322f0b7816 */ /* 0x000fc6000000000b */
[C---:B------:R-:W-:Y:S01]  /*8b40*/  VIADD R10, R2.reuse, 0x3c ;  /* 0x0000003c020a7836 */ /* 0x040fe20000000000 */
[----:B------:R0:W-:Y:S01]  /*8b50*/  @P3 STG.E.U16 desc[UR14][R4.64], R47 ;  /* 0x0000002f04003986 */ /* 0x0001e2000c10150e */
[C---:B------:R-:W-:Y:S02]  /*8b60*/  VIADD R13, R2.reuse, 0x3d ;  /* 0x0000003d020d7836 */ /* 0x040fe40000000000 */
[----:B------:R-:W-:Y:S01]  /*8b70*/  VIADD R2, R2, 0x3f ;  /* 0x0000003f02027836 */ /* 0x000fe20000000000 */
[----:B------:R1:W-:Y:S01]  /*8b80*/  @P5 STG.E.U16 desc[UR14][R6.64], R11 ;  /* 0x0000000b06005986 */ /* 0x0003e2000c10150e */
[----:B------:R-:W-:Y:S02]  /*8b90*/  ISETP.GE.AND P3, PT, R10, UR5, PT ;  /* 0x000000050a007c0c */ /* 0x000fe4000bf66270 */
[C---:B------:R-:W-:Y:S01]  /*8ba0*/  ISETP.LT.AND P5, PT, R0.reuse, UR8, !P0 ;  /* 0x0000000800007c0c */ /* 0x040fe2000c7a1270 */
[----:B------:R2:W-:Y:S01]  /*8bb0*/  @P4 STG.E.U16 desc[UR14][R8.64], R48 ;  /* 0x0000003008004986 */ /* 0x0005e2000c10150e */
[----:B------:R-:W-:Y:S01]  /*8bc0*/  ISETP.LT.AND P4, PT, R0, UR4, !P1 ;  /* 0x0000000400007c0c */ /* 0x000fe2000cf81270 */
[----:B------:R-:W-:Y:S01]  /*8bd0*/  ULDC UR4, c[0x0][0x228] ;  /* 0x00008a0000047ab9 */ /* 0x000fe20000000800 */
[C---:B------:R-:W-:Y:S01]  /*8be0*/  ISETP.LT.AND P1, PT, R3.reuse, UR7, !P1 ;  /* 0x0000000703007c0c */ /* 0x040fe2000cf21270 */
[----:B------:R-:W-:Y:S01]  /*8bf0*/  ULDC UR7, c[0x0][0x228] ;  /* 0x00008a0000077ab9 */ /* 0x000fe20000000800 */
[----:B0-----:R-:W-:Y:S01]  /*8c00*/  PRMT R5, R48, 0x7632, R5 ;  /* 0x0000763230057816 */ /* 0x001fe20000000005 */
[----:B------:R-:W-:Y:S01]  /*8c10*/  ULDC UR8, c[0x0][0x228] ;  /* 0x00008a0000087ab9 */ /* 0x000fe20000000800 */
[----:B------:R-:W-:Y:S01]  /*8c20*/  ISETP.LT.AND P0, PT, R3, UR4, !P0 ;  /* 0x0000000403007c0c */ /* 0x000fe2000c701270 */
[----:B-1----:R-:W-:Y:S01]  /*8c30*/  IMAD.WIDE R10, R15, 0x2, R56 ;  /* 0x000000020f0a7825 */ /* 0x002fe200078e0238 */
[----:B------:R-:W-:-:S03]  /*8c40*/  ULDC UR4, c[0x0][0x228] ;  /* 0x00008a0000047ab9 */ /* 0x000fc60000000800 */
[----:B------:R-:W-:Y:S01]  /*8c50*/  VIADD R15, R15, UR6 ;  /* 0x000000060f0f7c36 */ /* 0x000fe20008000000 */
[----:B------:R0:W-:Y:S01]  /*8c60*/  @P6 STG.E.U16 desc[UR14][R10.64], R5 ;  /* 0x000000050a006986 */ /* 0x0001e2000c10150e */
[----:B------:R-:W-:Y:S02]  /*8c70*/  ISETP.GE.AND P6, PT, R13, UR5, PT ;  /* 0x000000050d007c0c */ /* 0x000fe4000bfc6270 */
[C---:B------:R-:W-:Y:S02]  /*8c80*/  VIADD R17, R15.reuse, UR6 ;  /* 0x000000060f117c36 */ /* 0x040fe40008000000 */
[----:B------:R-:W-:-:S04]  /*8c90*/  IMAD.WIDE R6, R15, 0x2, R56 ;  /* 0x000000020f067825 */ /* 0x000fc800078e0238 */
[----:B--2---:R-:W-:-:S04]  /*8ca0*/  IMAD.WIDE R8, R17, 0x2, R54 ;  /* 0x0000000211087825 */ /* 0x004fc800078e0236 */
[----:B0-----:R-:W-:-:S04]  /*8cb0*/  IMAD.WIDE R4, R15, 0x2, R54 ;  /* 0x000000020f047825 */ /* 0x001fc800078e0236 */
[----:B------:R-:W-:Y:S01]  /*8cc0*/  VIADD R11, R17, UR6 ;  /* 0x00000006110b7c36 */ /* 0x000fe20008000000 */
[----:B------:R0:W-:Y:S01]  /*8cd0*/  @P4 STG.E.U16 desc[UR14][R4.64], R20 ;  /* 0x0000001404004986 */ /* 0x0001e2000c10150e */
[----:B------:R-:W-:Y:S02]  /*8ce0*/  ISETP.GE.AND P4, PT, R12, UR5, PT ;  /* 0x000000050c007c0c */ /* 0x000fe4000bf86270 */
[----:B------:R-:W-:Y:S01]  /*8cf0*/  VIADD R13, R11, UR6 ;  /* 0x000000060b0d7c36 */ /* 0x000fe20008000000 */
[----:B------:R1:W-:Y:S01]  /*8d00*/  @P1 STG.E.U16 desc[UR14][R6.64], R14 ;  /* 0x0000000e06001986 */ /* 0x0003e2000c10150e */
[C---:B------:R-:W-:Y:S01]  /*8d10*/  ISETP.LT.AND P1, PT, R0.reuse, UR7, !P2 ;  /* 0x0000000700007c0c */ /* 0x040fe2000d721270 */
[----:B------:R-:W-:Y:S01]  /*8d20*/  ULDC UR7, c[0x0][0x228] ;  /* 0x00008a0000077ab9 */ /* 0x000fe20000000800 */
[----:B------:R-:W-:Y:S01]  /*8d30*/  ISETP.LT.AND P2, PT, R3, UR8, !P2 ;  /* 0x0000000803007c0c */ /* 0x000fe2000d741270 */
[----:B------:R2:W-:Y:S01]  /*8d40*/  @P5 STG.E.U16 desc[UR14][R8.64], R49 ;  /* 0x0000003108005986 */ /* 0x0005e2000c10150e */
[----:B------:R-:W-:Y:S01]  /*8d50*/  ISETP.LT.AND P5, PT, R0, UR9, !P3 ;  /* 0x0000000900007c0c */ /* 0x000fe2000dfa1270 */
[----:B------:R-:W-:Y:S01]  /*8d60*/  ULDC UR8, c[0x0][0x228] ;  /* 0x00008a0000087ab9 */ /* 0x000fe20000000800 */
[----:B------:R-:W-:Y:S01]  /*8d70*/  PRMT R12, R49, 0x7632, R12 ;  /* 0x00007632310c7816 */ /* 0x000fe2000000000c */
[----:B0-----:R-:W-:-:S04]  /*8d80*/  IMAD.WIDE R4, R17, 0x2, R56 ;  /* 0x0000000211047825 */ /* 0x001fc800078e0238 */
[----:B-1----:R-:W-:Y:S01]  /*8d90*/  IMAD.WIDE R6, R11, 0x2, R54 ;  /* 0x000000020b067825 */ /* 0x002fe200078e0236 */
[----:B------:R-:W-:Y:S01]  /*8da0*/  PRMT R14, R21, 0x7632, R14 ;  /* 0x00007632150e7816 */ /* 0x000fe2000000000e */
[----:B------:R-:W-:Y:S01]  /*8db0*/  @P0 STG.E.U16 desc[UR14][R4.64], R12 ;  /* 0x0000000c04000986 */ /* 0x000fe2000c10150e */
[----:B------:R-:W-:Y:S01]  /*8dc0*/  ISETP.GE.AND P0, PT, R2, UR5, PT ;  /* 0x0000000502007c0c */ /* 0x000fe2000bf06270 */
[----:B--2---:R-:W-:Y:S01]  /*8dd0*/  IMAD.WIDE R8, R11, 0x2, R56 ;  /* 0x000000020b087825 */ /* 0x004fe200078e0238 */
[----:B------:R-:W-:Y:S01]  /*8de0*/  ULDC UR5, c[0x0][0x228] ;  /* 0x00008a0000057ab9 */ /* 0x000fe20000000800 */
[----:B------:R0:W-:Y:S01]  /*8df0*/  @P1 STG.E.U16 desc[UR14][R6.64], R21 ;  /* 0x0000001506001986 */ /* 0x0001e2000c10150e */
[C---:B------:R-:W-:Y:S01]  /*8e00*/  ISETP.LT.AND P1, PT, R0.reuse, UR7, !P0 ;  /* 0x0000000700007c0c */ /* 0x040fe2000c721270 */
[----:B------:R-:W-:Y:S01]  /*8e10*/  IMAD.WIDE R10, R13, 0x2, R54 ;  /* 0x000000020d0a7825 */ /* 0x000fe200078e0236 */
[----:B------:R-:W-:Y:S01]  /*8e20*/  ULDC UR7, c[0x0][0x228] ;  /* 0x00008a0000077ab9 */ /* 0x000fe20000000800 */
[----:B------:R-:W-:Y:S01]  /*8e30*/  @P2 STG.E.U16 desc[UR14][R8.64], R14 ;  /* 0x0000000e08002986 */ /* 0x000fe2000c10150e */
[C---:B------:R-:W-:Y:S01]  /*8e40*/  ISETP.LT.AND P2, PT, R0.reuse, UR5, !P4 ;  /* 0x0000000500007c0c */ /* 0x040fe2000e741270 */
[----:B------:R-:W-:Y:S01]  /*8e50*/  ULDC UR5, c[0x0][0x228] ;  /* 0x00008a0000057ab9 */ /* 0x000fe20000000800 */
[C---:B------:R-:W-:Y:S01]  /*8e60*/  ISETP.LT.AND P4, PT, R3.reuse, UR7, !P4 ;  /* 0x0000000703007c0c */ /* 0x040fe2000e781270 */
[----:B------:R1:W-:Y:S01]  /*8e70*/  @P5 STG.E.U16 desc[UR14][R10.64], R50 ;  /* 0x000000320a005986 */ /* 0x0003e2000c10150e */
[----:B------:R-:W-:Y:S01]  /*8e80*/  ISETP.LT.AND P5, PT, R0, UR4, !P6 ;  /* 0x0000000400007c0c */ /* 0x000fe2000f7a1270 */
[----:B------:R-:W-:Y:S01]  /*8e90*/  ULDC UR4, c[0x0][0x228] ;  /* 0x00008a0000047ab9 */ /* 0x000fe20000000800 */
[----:B------:R-:W-:Y:S01]  /*8ea0*/  ISETP.LT.AND P6, PT, R3, UR5, !P6 ;  /* 0x0000000503007c0c */ /* 0x000fe2000f7c1270 */
[----:B0-----:R-:W-:Y:S01]  /*8eb0*/  VIADD R7, R13, UR6 ;  /* 0x000000060d077c36 */ /* 0x001fe20008000000 */
[----:B------:R-:W-:-:S02]  /*8ec0*/  ISETP.LT.AND P3, PT, R3, UR4, !P3 ;  /* 0x0000000403007c0c */ /* 0x000fc4000df61270 */
[----:B------:R-:W-:Y:S01]  /*8ed0*/  ISETP.LT.AND P0, PT, R3, UR8, !P0 ;  /* 0x0000000803007c0c */ /* 0x000fe2000c701270 */
[----:B------:R-:W-:Y:S01]  /*8ee0*/  IMAD.WIDE R2, R13, 0x2, R56 ;  /* 0x000000020d027825 */ /* 0x000fe200078e0238 */
[----:B------:R-:W-:Y:S02]  /*8ef0*/  PRMT R0, R22, 0x7632, R0 ;  /* 0x0000763216007816 */ /* 0x000fe40000000000 */
[----:B------:R-:W-:Y:S01]  /*8f00*/  PRMT R12, R51, 0x7632, R12 ;  /* 0x00007632330c7816 */ /* 0x000fe2000000000c */
[C---:B-1----:R-:W-:Y:S01]  /*8f10*/  VIADD R11, R7.reuse, UR6 ;  /* 0x00000006070b7c36 */ /* 0x042fe20008000000 */
[----:B------:R-:W-:Y:S01]  /*8f20*/  PRMT R50, R50, 0x7632, R50 ;  /* 0x0000763232327816 */ /* 0x000fe20000000032 */
[----:B------:R-:W-:-:S04]  /*8f30*/  IMAD.WIDE R4, R7, 0x2, R54 ;  /* 0x0000000207047825 */ /* 0x000fc800078e0236 */
[----:B------:R-:W-:Y:S01]  /*8f40*/  VIADD R13, R11, UR6 ;  /* 0x000000060b0d7c36 */ /* 0x000fe20008000000 */
[----:B------:R0:W-:Y:S01]  /*8f50*/  @P3 STG.E.U16 desc[UR14][R2.64], R50 ;  /* 0x0000003202003986 */ /* 0x0001e2000c10150e */
[----:B------:R-:W-:-:S03]  /*8f60*/  IMAD.WIDE R6, R7, 0x2, R56 ;  /* 0x0000000207067825 */ /* 0x000fc600078e0238 */
        /* <DEDUP_REMOVED lines=9> */
[----:B------:R-:W-:Y:S05]  /*9000*/  @!P0 EXIT ;  /* 0x000000000000894d */ /* 0x000fea0003800000 */
[----:B------:R-:W-:-:S05]  /*9010*/  PRMT R28, R23, 0x7632, R28 ;  /* 0x00007632171c7816 */ /* 0x000fca000000001c */
[----:B------:R-:W-:Y:S01]  /*9020*/  STG.E.U16 desc[UR14][R56.64], R28 ;  /* 0x0000001c38007986 */ /* 0x000fe2000c10150e */
[----:B------:R-:W-:Y:S05]  /*9030*/  EXIT ;  /* 0x000000000000794d */ /* 0x000fea0003800000 */
.L_x_2:
[----:B------:R-:W-:-:S00]  /*9040*/  BRA `(.L_x_2) ;  /* 0xfffffffc00fc7947 */ /* 0x000fc0000383ffff */
[----:B------:R-:W-:-:S00]  /*9050*/  NOP ;  /* 0x0000000000007918 */ /* 0x000fc00000000000 */
        /* <DEDUP_REMOVED lines=10> */
.L_x_3:


//--------------------- .nv.shared.matmul_kernel  --------------------------
	.section	.nv.shared.matmul_kernel,"aw",@nobits
	.sectionflags	@""
	.align	16
	.zero		1024


//--------------------- .nv.shared.reserved.0     --------------------------
	.section	.nv.shared.reserved.0,"aw",@nobits
	.weak		__nv_reservedSMEM_offset_0_alias
	.size		__nv_reservedSMEM_offset_0_alias, 0, 0
	.other		__nv_reservedSMEM_offset_0_alias,@"STO_CUDA_RESERVED_SHARED STV_DEFAULT"
__nv_reservedSMEM_offset_0_alias:
	.zero		0


//--------------------- .nv.constant0.matmul_kernel --------------------------
	.section	.nv.constant0.matmul_kernel,"a",@progbits
	.sectionflags	@""
	.align	4
.nv.constant0.matmul_kernel:
	.zero		608


//--------------------- SYMBOLS --------------------------

	.type		.nv.reservedSmem.offset0,@object
	.size		.nv.reservedSmem.offset0,0x4
